//
// Generated by NVIDIA NVVM Compiler
//
// Compiler Build ID: CL-36424714
// Cuda compilation tools, release 13.0, V13.0.88
// Based on NVVM 20.0.0
//

.version 9.0
.target sm_100
.address_size 64

	// .globl	_Z20JacobiMethodKernel_BPdS_S_S_S_j
.extern .shared .align 16 .b8 buffer[];

.visible .entry _Z20JacobiMethodKernel_BPdS_S_S_S_j(
	.param .u64 .ptr .align 1 _Z20JacobiMethodKernel_BPdS_S_S_S_j_param_0,
	.param .u64 .ptr .align 1 _Z20JacobiMethodKernel_BPdS_S_S_S_j_param_1,
	.param .u64 .ptr .align 1 _Z20JacobiMethodKernel_BPdS_S_S_S_j_param_2,
	.param .u64 .ptr .align 1 _Z20JacobiMethodKernel_BPdS_S_S_S_j_param_3,
	.param .u64 .ptr .align 1 _Z20JacobiMethodKernel_BPdS_S_S_S_j_param_4,
	.param .u32 _Z20JacobiMethodKernel_BPdS_S_S_S_j_param_5
)
{
	.reg .pred 	%p<25>;
	.reg .b32 	%r<78>;
	.reg .b64 	%rd<51>;
	.reg .b64 	%fd<166>;

	ld.param.u64 	%rd7, [_Z20JacobiMethodKernel_BPdS_S_S_S_j_param_0];
	ld.param.u64 	%rd8, [_Z20JacobiMethodKernel_BPdS_S_S_S_j_param_2];
	ld.param.u64 	%rd5, [_Z20JacobiMethodKernel_BPdS_S_S_S_j_param_3];
	ld.param.u64 	%rd6, [_Z20JacobiMethodKernel_BPdS_S_S_S_j_param_4];
	ld.param.u32 	%r37, [_Z20JacobiMethodKernel_BPdS_S_S_S_j_param_5];
	cvta.to.global.u64 	%rd1, %rd7;
	cvta.to.global.u64 	%rd2, %rd8;
	mov.u32 	%r38, %ctaid.x;
	mov.u32 	%r1, %ntid.x;
	mov.u32 	%r2, %tid.x;
	mad.lo.s32 	%r3, %r38, %r1, %r2;
	mov.u32 	%r4, %nctaid.x;
	mul.lo.s32 	%r5, %r37, %r3;
	add.s32 	%r39, %r5, %r3;
	mul.wide.u32 	%rd9, %r39, 8;
	add.s64 	%rd3, %rd1, %rd9;
	and.b32  	%r6, %r1, 7;
	and.b32  	%r7, %r1, 2040;
	mov.f64 	%fd122, 0d0000000000000000;
	mov.b32 	%r73, 0;
	mov.f64 	%fd123, %fd122;
$L__BB0_1:
	setp.lt.u32 	%p1, %r1, 8;
	mul.lo.s32 	%r9, %r73, %r1;
	add.s32 	%r41, %r9, %r2;
	mul.wide.u32 	%rd10, %r41, 8;
	add.s64 	%rd11, %rd2, %rd10;
	ld.global.nc.f64 	%fd79, [%rd11];
	shl.b32 	%r42, %r2, 3;
	mov.u32 	%r43, buffer;
	add.s32 	%r44, %r43, %r42;
	st.shared.f64 	[%r44], %fd79;
	bar.sync 	0;
	mov.b32 	%r76, 0;
	@%p1 bra 	$L__BB0_28;
	mov.b32 	%r74, 0;
$L__BB0_3:
	.pragma "nounroll";
	add.s32 	%r11, %r74, %r9;
	setp.eq.s32 	%p2, %r11, %r3;
	shl.b32 	%r46, %r74, 3;
	mov.u32 	%r47, buffer;
	add.s32 	%r12, %r47, %r46;
	@%p2 bra 	$L__BB0_5;
	add.s32 	%r48, %r11, %r5;
	mul.wide.u32 	%rd12, %r48, 8;
	add.s64 	%rd13, %rd1, %rd12;
	ld.global.nc.f64 	%fd80, [%rd13];
	ld.shared.f64 	%fd81, [%r12];
	fma.rn.f64 	%fd123, %fd80, %fd81, %fd123;
	bra.uni 	$L__BB0_6;
$L__BB0_5:
	ld.global.nc.f64 	%fd122, [%rd3];
$L__BB0_6:
	add.s32 	%r13, %r11, 1;
	setp.eq.s32 	%p3, %r13, %r3;
	@%p3 bra 	$L__BB0_8;
	add.s32 	%r49, %r13, %r5;
	mul.wide.u32 	%rd14, %r49, 8;
	add.s64 	%rd15, %rd1, %rd14;
	ld.global.nc.f64 	%fd82, [%rd15];
	ld.shared.f64 	%fd83, [%r12+8];
	fma.rn.f64 	%fd123, %fd82, %fd83, %fd123;
	bra.uni 	$L__BB0_9;
$L__BB0_8:
	ld.global.nc.f64 	%fd122, [%rd3];
$L__BB0_9:
	add.s32 	%r14, %r11, 2;
	setp.eq.s32 	%p4, %r14, %r3;
	@%p4 bra 	$L__BB0_11;
	add.s32 	%r50, %r14, %r5;
	mul.wide.u32 	%rd16, %r50, 8;
	add.s64 	%rd17, %rd1, %rd16;
	ld.global.nc.f64 	%fd84, [%rd17];
	ld.shared.f64 	%fd85, [%r12+16];
	fma.rn.f64 	%fd123, %fd84, %fd85, %fd123;
	bra.uni 	$L__BB0_12;
$L__BB0_11:
	ld.global.nc.f64 	%fd122, [%rd3];
$L__BB0_12:
	add.s32 	%r15, %r11, 3;
	setp.eq.s32 	%p5, %r15, %r3;
	@%p5 bra 	$L__BB0_14;
	add.s32 	%r51, %r15, %r5;
	mul.wide.u32 	%rd18, %r51, 8;
	add.s64 	%rd19, %rd1, %rd18;
	ld.global.nc.f64 	%fd86, [%rd19];
	ld.shared.f64 	%fd87, [%r12+24];
	fma.rn.f64 	%fd123, %fd86, %fd87, %fd123;
	bra.uni 	$L__BB0_15;
$L__BB0_14:
	ld.global.nc.f64 	%fd122, [%rd3];
$L__BB0_15:
	add.s32 	%r16, %r11, 4;
	setp.eq.s32 	%p6, %r16, %r3;
	@%p6 bra 	$L__BB0_17;
	add.s32 	%r52, %r16, %r5;
	mul.wide.u32 	%rd20, %r52, 8;
	add.s64 	%rd21, %rd1, %rd20;
	ld.global.nc.f64 	%fd88, [%rd21];
	ld.shared.f64 	%fd89, [%r12+32];
	fma.rn.f64 	%fd123, %fd88, %fd89, %fd123;
	bra.uni 	$L__BB0_18;
$L__BB0_17:
	ld.global.nc.f64 	%fd122, [%rd3];
$L__BB0_18:
	add.s32 	%r17, %r11, 5;
	setp.eq.s32 	%p7, %r17, %r3;
	@%p7 bra 	$L__BB0_20;
	add.s32 	%r53, %r17, %r5;
	mul.wide.u32 	%rd22, %r53, 8;
	add.s64 	%rd23, %rd1, %rd22;
	ld.global.nc.f64 	%fd90, [%rd23];
	ld.shared.f64 	%fd91, [%r12+40];
	fma.rn.f64 	%fd123, %fd90, %fd91, %fd123;
	bra.uni 	$L__BB0_21;
$L__BB0_20:
	ld.global.nc.f64 	%fd122, [%rd3];
$L__BB0_21:
	add.s32 	%r18, %r11, 6;
	setp.eq.s32 	%p8, %r18, %r3;
	@%p8 bra 	$L__BB0_23;
	add.s32 	%r54, %r18, %r5;
	mul.wide.u32 	%rd24, %r54, 8;
	add.s64 	%rd25, %rd1, %rd24;
	ld.global.nc.f64 	%fd92, [%rd25];
	ld.shared.f64 	%fd93, [%r12+48];
	fma.rn.f64 	%fd123, %fd92, %fd93, %fd123;
	bra.uni 	$L__BB0_24;
$L__BB0_23:
	ld.global.nc.f64 	%fd122, [%rd3];
$L__BB0_24:
	add.s32 	%r19, %r11, 7;
	setp.eq.s32 	%p9, %r19, %r3;
	@%p9 bra 	$L__BB0_26;
	add.s32 	%r55, %r19, %r5;
	mul.wide.u32 	%rd26, %r55, 8;
	add.s64 	%rd27, %rd1, %rd26;
	ld.global.nc.f64 	%fd94, [%rd27];
	ld.shared.f64 	%fd95, [%r12+56];
	fma.rn.f64 	%fd123, %fd94, %fd95, %fd123;
	bra.uni 	$L__BB0_27;
$L__BB0_26:
	ld.global.nc.f64 	%fd122, [%rd3];
$L__BB0_27:
	add.s32 	%r74, %r74, 8;
	setp.ne.s32 	%p10, %r74, %r7;
	mov.u32 	%r76, %r7;
	@%p10 bra 	$L__BB0_3;
$L__BB0_28:
	setp.eq.s32 	%p11, %r6, 0;
	@%p11 bra 	$L__BB0_56;
	add.s32 	%r56, %r6, -1;
	setp.lt.u32 	%p12, %r56, 3;
	@%p12 bra 	$L__BB0_43;
	add.s32 	%r22, %r76, %r9;
	setp.eq.s32 	%p13, %r3, %r22;
	shl.b32 	%r57, %r76, 3;
	mov.u32 	%r58, buffer;
	add.s32 	%r23, %r58, %r57;
	@%p13 bra 	$L__BB0_32;
	add.s32 	%r59, %r22, %r5;
	mul.wide.u32 	%rd28, %r59, 8;
	add.s64 	%rd29, %rd1, %rd28;
	ld.global.nc.f64 	%fd97, [%rd29];
	ld.shared.f64 	%fd98, [%r23];
	fma.rn.f64 	%fd123, %fd97, %fd98, %fd123;
	bra.uni 	$L__BB0_33;
$L__BB0_32:
	ld.global.nc.f64 	%fd122, [%rd3];
$L__BB0_33:
	add.s32 	%r24, %r22, 1;
	setp.eq.s32 	%p14, %r3, %r24;
	@%p14 bra 	$L__BB0_35;
	add.s32 	%r60, %r24, %r5;
	mul.wide.u32 	%rd30, %r60, 8;
	add.s64 	%rd31, %rd1, %rd30;
	ld.global.nc.f64 	%fd99, [%rd31];
	ld.shared.f64 	%fd100, [%r23+8];
	fma.rn.f64 	%fd123, %fd99, %fd100, %fd123;
	bra.uni 	$L__BB0_36;
$L__BB0_35:
	ld.global.nc.f64 	%fd122, [%rd3];
$L__BB0_36:
	add.s32 	%r25, %r22, 2;
	setp.eq.s32 	%p15, %r3, %r25;
	@%p15 bra 	$L__BB0_38;
	add.s32 	%r61, %r25, %r5;
	mul.wide.u32 	%rd32, %r61, 8;
	add.s64 	%rd33, %rd1, %rd32;
	ld.global.nc.f64 	%fd101, [%rd33];
	ld.shared.f64 	%fd102, [%r23+16];
	fma.rn.f64 	%fd123, %fd101, %fd102, %fd123;
	bra.uni 	$L__BB0_39;
$L__BB0_38:
	ld.global.nc.f64 	%fd122, [%rd3];
$L__BB0_39:
	add.s32 	%r26, %r22, 3;
	setp.eq.s32 	%p16, %r3, %r26;
	@%p16 bra 	$L__BB0_41;
	add.s32 	%r62, %r26, %r5;
	mul.wide.u32 	%rd34, %r62, 8;
	add.s64 	%rd35, %rd1, %rd34;
	ld.global.nc.f64 	%fd103, [%rd35];
	ld.shared.f64 	%fd104, [%r23+24];
	fma.rn.f64 	%fd123, %fd103, %fd104, %fd123;
	bra.uni 	$L__BB0_42;
$L__BB0_41:
	ld.global.nc.f64 	%fd122, [%rd3];
$L__BB0_42:
	add.s32 	%r76, %r76, 4;
$L__BB0_43:
	and.b32  	%r63, %r1, 3;
	setp.eq.s32 	%p17, %r63, 0;
	@%p17 bra 	$L__BB0_56;
	setp.eq.s32 	%p18, %r63, 1;
	@%p18 bra 	$L__BB0_52;
	add.s32 	%r29, %r76, %r9;
	setp.eq.s32 	%p19, %r3, %r29;
	shl.b32 	%r64, %r76, 3;
	mov.u32 	%r65, buffer;
	add.s32 	%r30, %r65, %r64;
	@%p19 bra 	$L__BB0_47;
	add.s32 	%r66, %r29, %r5;
	mul.wide.u32 	%rd36, %r66, 8;
	add.s64 	%rd37, %rd1, %rd36;
	ld.global.nc.f64 	%fd106, [%rd37];
	ld.shared.f64 	%fd107, [%r30];
	fma.rn.f64 	%fd123, %fd106, %fd107, %fd123;
	bra.uni 	$L__BB0_48;
$L__BB0_47:
	ld.global.nc.f64 	%fd122, [%rd3];
$L__BB0_48:
	add.s32 	%r31, %r29, 1;
	setp.eq.s32 	%p20, %r3, %r31;
	@%p20 bra 	$L__BB0_50;
	add.s32 	%r67, %r31, %r5;
	mul.wide.u32 	%rd38, %r67, 8;
	add.s64 	%rd39, %rd1, %rd38;
	ld.global.nc.f64 	%fd108, [%rd39];
	ld.shared.f64 	%fd109, [%r30+8];
	fma.rn.f64 	%fd123, %fd108, %fd109, %fd123;
	bra.uni 	$L__BB0_51;
$L__BB0_50:
	ld.global.nc.f64 	%fd122, [%rd3];
$L__BB0_51:
	add.s32 	%r76, %r76, 2;
$L__BB0_52:
	and.b32  	%r68, %r1, 1;
	setp.eq.b32 	%p21, %r68, 1;
	not.pred 	%p22, %p21;
	@%p22 bra 	$L__BB0_56;
	add.s32 	%r34, %r76, %r9;
	setp.eq.s32 	%p23, %r3, %r34;
	@%p23 bra 	$L__BB0_55;
	add.s32 	%r69, %r34, %r5;
	mul.wide.u32 	%rd40, %r69, 8;
	add.s64 	%rd41, %rd1, %rd40;
	ld.global.nc.f64 	%fd110, [%rd41];
	shl.b32 	%r70, %r76, 3;
	mov.u32 	%r71, buffer;
	add.s32 	%r72, %r71, %r70;
	ld.shared.f64 	%fd111, [%r72];
	fma.rn.f64 	%fd123, %fd110, %fd111, %fd123;
	bra.uni 	$L__BB0_56;
$L__BB0_55:
	ld.global.nc.f64 	%fd122, [%rd3];
$L__BB0_56:
	bar.sync 	0;
	add.s32 	%r73, %r73, 1;
	setp.ne.s32 	%p24, %r73, %r4;
	@%p24 bra 	$L__BB0_1;
	ld.param.u64 	%rd50, [_Z20JacobiMethodKernel_BPdS_S_S_S_j_param_1];
	cvta.to.global.u64 	%rd42, %rd5;
	cvta.to.global.u64 	%rd43, %rd50;
	cvta.to.global.u64 	%rd44, %rd6;
	mul.wide.u32 	%rd45, %r3, 8;
	add.s64 	%rd46, %rd42, %rd45;
	ld.global.nc.f64 	%fd112, [%rd46];
	sub.f64 	%fd113, %fd112, %fd123;
	div.rn.f64 	%fd114, %fd113, %fd122;
	add.s64 	%rd47, %rd43, %rd45;
	st.global.f64 	[%rd47], %fd114;
	add.s64 	%rd48, %rd2, %rd45;
	ld.global.nc.f64 	%fd115, [%rd48];
	sub.f64 	%fd116, %fd114, %fd115;
	add.f64 	%fd117, %fd114, 0d3C670EF54646D497;
	div.rn.f64 	%fd118, %fd116, %fd117;
	abs.f64 	%fd119, %fd118;
	add.s64 	%rd49, %rd44, %rd45;
	st.global.f64 	[%rd49], %fd119;
	ret;

}
	// .globl	_Z20JacobiMethodKernel_APdS_S_S_S_j
.visible .entry _Z20JacobiMethodKernel_APdS_S_S_S_j(
	.param .u64 .ptr .align 1 _Z20JacobiMethodKernel_APdS_S_S_S_j_param_0,
	.param .u64 .ptr .align 1 _Z20JacobiMethodKernel_APdS_S_S_S_j_param_1,
	.param .u64 .ptr .align 1 _Z20JacobiMethodKernel_APdS_S_S_S_j_param_2,
	.param .u64 .ptr .align 1 _Z20JacobiMethodKernel_APdS_S_S_S_j_param_3,
	.param .u64 .ptr .align 1 _Z20JacobiMethodKernel_APdS_S_S_S_j_param_4,
	.param .u32 _Z20JacobiMethodKernel_APdS_S_S_S_j_param_5
)
{
	.reg .pred 	%p<25>;
	.reg .b32 	%r<51>;
	.reg .b64 	%rd<56>;
	.reg .b64 	%fd<163>;

	ld.param.u64 	%rd10, [_Z20JacobiMethodKernel_APdS_S_S_S_j_param_0];
	ld.param.u64 	%rd7, [_Z20JacobiMethodKernel_APdS_S_S_S_j_param_1];
	ld.param.u64 	%rd11, [_Z20JacobiMethodKernel_APdS_S_S_S_j_param_2];
	ld.param.u64 	%rd8, [_Z20JacobiMethodKernel_APdS_S_S_S_j_param_3];
	ld.param.u64 	%rd9, [_Z20JacobiMethodKernel_APdS_S_S_S_j_param_4];
	ld.param.u32 	%r24, [_Z20JacobiMethodKernel_APdS_S_S_S_j_param_5];
	cvta.to.global.u64 	%rd1, %rd10;
	cvta.to.global.u64 	%rd2, %rd11;
	mov.u32 	%r25, %ctaid.x;
	mov.u32 	%r26, %ntid.x;
	mov.u32 	%r27, %tid.x;
	mad.lo.s32 	%r1, %r25, %r26, %r27;
	setp.eq.s32 	%p1, %r24, 0;
	mov.f64 	%fd120, 0d0000000000000000;
	mov.f64 	%fd119, %fd120;
	@%p1 bra 	$L__BB1_56;
	mul.lo.s32 	%r2, %r24, %r1;
	add.s32 	%r29, %r2, %r1;
	mul.wide.u32 	%rd12, %r29, 8;
	add.s64 	%rd3, %rd1, %rd12;
	and.b32  	%r3, %r24, 7;
	setp.lt.u32 	%p2, %r24, 8;
	mov.f64 	%fd119, 0d0000000000000000;
	mov.b32 	%r49, 0;
	mov.f64 	%fd120, %fd119;
	@%p2 bra 	$L__BB1_28;
	and.b32  	%r49, %r24, -8;
	mov.f64 	%fd119, 0d0000000000000000;
	mov.b32 	%r47, 0;
$L__BB1_3:
	.pragma "nounroll";
	mul.wide.u32 	%rd13, %r47, 8;
	add.s64 	%rd4, %rd2, %rd13;
	setp.eq.s32 	%p3, %r47, %r1;
	@%p3 bra 	$L__BB1_5;
	ld.global.nc.f64 	%fd79, [%rd4];
	add.s32 	%r31, %r47, %r2;
	mul.wide.u32 	%rd14, %r31, 8;
	add.s64 	%rd15, %rd1, %rd14;
	ld.global.nc.f64 	%fd80, [%rd15];
	fma.rn.f64 	%fd120, %fd79, %fd80, %fd120;
	bra.uni 	$L__BB1_6;
$L__BB1_5:
	ld.global.nc.f64 	%fd119, [%rd3];
$L__BB1_6:
	add.s32 	%r6, %r47, 1;
	setp.eq.s32 	%p4, %r1, %r6;
	@%p4 bra 	$L__BB1_8;
	ld.global.nc.f64 	%fd81, [%rd4+8];
	add.s32 	%r32, %r6, %r2;
	mul.wide.u32 	%rd16, %r32, 8;
	add.s64 	%rd17, %rd1, %rd16;
	ld.global.nc.f64 	%fd82, [%rd17];
	fma.rn.f64 	%fd120, %fd81, %fd82, %fd120;
	bra.uni 	$L__BB1_9;
$L__BB1_8:
	ld.global.nc.f64 	%fd119, [%rd3];
$L__BB1_9:
	add.s32 	%r7, %r47, 2;
	setp.eq.s32 	%p5, %r1, %r7;
	@%p5 bra 	$L__BB1_11;
	ld.global.nc.f64 	%fd83, [%rd4+16];
	add.s32 	%r33, %r7, %r2;
	mul.wide.u32 	%rd18, %r33, 8;
	add.s64 	%rd19, %rd1, %rd18;
	ld.global.nc.f64 	%fd84, [%rd19];
	fma.rn.f64 	%fd120, %fd83, %fd84, %fd120;
	bra.uni 	$L__BB1_12;
$L__BB1_11:
	ld.global.nc.f64 	%fd119, [%rd3];
$L__BB1_12:
	add.s32 	%r8, %r47, 3;
	setp.eq.s32 	%p6, %r1, %r8;
	@%p6 bra 	$L__BB1_14;
	ld.global.nc.f64 	%fd85, [%rd4+24];
	add.s32 	%r34, %r8, %r2;
	mul.wide.u32 	%rd20, %r34, 8;
	add.s64 	%rd21, %rd1, %rd20;
	ld.global.nc.f64 	%fd86, [%rd21];
	fma.rn.f64 	%fd120, %fd85, %fd86, %fd120;
	bra.uni 	$L__BB1_15;
$L__BB1_14:
	ld.global.nc.f64 	%fd119, [%rd3];
$L__BB1_15:
	add.s32 	%r9, %r47, 4;
	setp.eq.s32 	%p7, %r1, %r9;
	@%p7 bra 	$L__BB1_17;
	ld.global.nc.f64 	%fd87, [%rd4+32];
	add.s32 	%r35, %r9, %r2;
	mul.wide.u32 	%rd22, %r35, 8;
	add.s64 	%rd23, %rd1, %rd22;
	ld.global.nc.f64 	%fd88, [%rd23];
	fma.rn.f64 	%fd120, %fd87, %fd88, %fd120;
	bra.uni 	$L__BB1_18;
$L__BB1_17:
	ld.global.nc.f64 	%fd119, [%rd3];
$L__BB1_18:
	add.s32 	%r10, %r47, 5;
	setp.eq.s32 	%p8, %r1, %r10;
	@%p8 bra 	$L__BB1_20;
	ld.global.nc.f64 	%fd89, [%rd4+40];
	add.s32 	%r36, %r10, %r2;
	mul.wide.u32 	%rd24, %r36, 8;
	add.s64 	%rd25, %rd1, %rd24;
	ld.global.nc.f64 	%fd90, [%rd25];
	fma.rn.f64 	%fd120, %fd89, %fd90, %fd120;
	bra.uni 	$L__BB1_21;
$L__BB1_20:
	ld.global.nc.f64 	%fd119, [%rd3];
$L__BB1_21:
	add.s32 	%r11, %r47, 6;
	setp.eq.s32 	%p9, %r1, %r11;
	@%p9 bra 	$L__BB1_23;
	ld.global.nc.f64 	%fd91, [%rd4+48];
	add.s32 	%r37, %r11, %r2;
	mul.wide.u32 	%rd26, %r37, 8;
	add.s64 	%rd27, %rd1, %rd26;
	ld.global.nc.f64 	%fd92, [%rd27];
	fma.rn.f64 	%fd120, %fd91, %fd92, %fd120;
	bra.uni 	$L__BB1_24;
$L__BB1_23:
	ld.global.nc.f64 	%fd119, [%rd3];
$L__BB1_24:
	add.s32 	%r12, %r47, 7;
	setp.eq.s32 	%p10, %r1, %r12;
	@%p10 bra 	$L__BB1_26;
	ld.global.nc.f64 	%fd93, [%rd4+56];
	add.s32 	%r38, %r12, %r2;
	mul.wide.u32 	%rd28, %r38, 8;
	add.s64 	%rd29, %rd1, %rd28;
	ld.global.nc.f64 	%fd94, [%rd29];
	fma.rn.f64 	%fd120, %fd93, %fd94, %fd120;
	bra.uni 	$L__BB1_27;
$L__BB1_26:
	ld.global.nc.f64 	%fd119, [%rd3];
$L__BB1_27:
	add.s32 	%r47, %r47, 8;
	setp.ne.s32 	%p11, %r47, %r49;
	@%p11 bra 	$L__BB1_3;
$L__BB1_28:
	setp.eq.s32 	%p12, %r3, 0;
	@%p12 bra 	$L__BB1_56;
	and.b32  	%r15, %r24, 3;
	setp.lt.u32 	%p13, %r3, 4;
	@%p13 bra 	$L__BB1_43;
	mul.wide.u32 	%rd30, %r49, 8;
	add.s64 	%rd5, %rd2, %rd30;
	setp.eq.s32 	%p14, %r1, %r49;
	@%p14 bra 	$L__BB1_32;
	ld.global.nc.f64 	%fd96, [%rd5];
	add.s32 	%r39, %r49, %r2;
	mul.wide.u32 	%rd31, %r39, 8;
	add.s64 	%rd32, %rd1, %rd31;
	ld.global.nc.f64 	%fd97, [%rd32];
	fma.rn.f64 	%fd120, %fd96, %fd97, %fd120;
	bra.uni 	$L__BB1_33;
$L__BB1_32:
	ld.global.nc.f64 	%fd119, [%rd3];
$L__BB1_33:
	add.s32 	%r16, %r49, 1;
	setp.eq.s32 	%p15, %r1, %r16;
	@%p15 bra 	$L__BB1_35;
	ld.global.nc.f64 	%fd98, [%rd5+8];
	add.s32 	%r40, %r16, %r2;
	mul.wide.u32 	%rd33, %r40, 8;
	add.s64 	%rd34, %rd1, %rd33;
	ld.global.nc.f64 	%fd99, [%rd34];
	fma.rn.f64 	%fd120, %fd98, %fd99, %fd120;
	bra.uni 	$L__BB1_36;
$L__BB1_35:
	ld.global.nc.f64 	%fd119, [%rd3];
$L__BB1_36:
	add.s32 	%r17, %r49, 2;
	setp.eq.s32 	%p16, %r1, %r17;
	@%p16 bra 	$L__BB1_38;
	ld.global.nc.f64 	%fd100, [%rd5+16];
	add.s32 	%r41, %r17, %r2;
	mul.wide.u32 	%rd35, %r41, 8;
	add.s64 	%rd36, %rd1, %rd35;
	ld.global.nc.f64 	%fd101, [%rd36];
	fma.rn.f64 	%fd120, %fd100, %fd101, %fd120;
	bra.uni 	$L__BB1_39;
$L__BB1_38:
	ld.global.nc.f64 	%fd119, [%rd3];
$L__BB1_39:
	add.s32 	%r18, %r49, 3;
	setp.eq.s32 	%p17, %r1, %r18;
	@%p17 bra 	$L__BB1_41;
	ld.global.nc.f64 	%fd102, [%rd5+24];
	add.s32 	%r42, %r18, %r2;
	mul.wide.u32 	%rd37, %r42, 8;
	add.s64 	%rd38, %rd1, %rd37;
	ld.global.nc.f64 	%fd103, [%rd38];
	fma.rn.f64 	%fd120, %fd102, %fd103, %fd120;
	bra.uni 	$L__BB1_42;
$L__BB1_41:
	ld.global.nc.f64 	%fd119, [%rd3];
$L__BB1_42:
	add.s32 	%r49, %r49, 4;
$L__BB1_43:
	setp.eq.s32 	%p18, %r15, 0;
	@%p18 bra 	$L__BB1_56;
	setp.eq.s32 	%p19, %r15, 1;
	@%p19 bra 	$L__BB1_52;
	mul.wide.u32 	%rd39, %r49, 8;
	add.s64 	%rd6, %rd2, %rd39;
	setp.eq.s32 	%p20, %r1, %r49;
	@%p20 bra 	$L__BB1_47;
	ld.global.nc.f64 	%fd105, [%rd6];
	add.s32 	%r43, %r49, %r2;
	mul.wide.u32 	%rd40, %r43, 8;
	add.s64 	%rd41, %rd1, %rd40;
	ld.global.nc.f64 	%fd106, [%rd41];
	fma.rn.f64 	%fd120, %fd105, %fd106, %fd120;
	bra.uni 	$L__BB1_48;
$L__BB1_47:
	ld.global.nc.f64 	%fd119, [%rd3];
$L__BB1_48:
	add.s32 	%r21, %r49, 1;
	setp.eq.s32 	%p21, %r1, %r21;
	@%p21 bra 	$L__BB1_50;
	ld.global.nc.f64 	%fd107, [%rd6+8];
	add.s32 	%r44, %r21, %r2;
	mul.wide.u32 	%rd42, %r44, 8;
	add.s64 	%rd43, %rd1, %rd42;
	ld.global.nc.f64 	%fd108, [%rd43];
	fma.rn.f64 	%fd120, %fd107, %fd108, %fd120;
	bra.uni 	$L__BB1_51;
$L__BB1_50:
	ld.global.nc.f64 	%fd119, [%rd3];
$L__BB1_51:
	add.s32 	%r49, %r49, 2;
$L__BB1_52:
	and.b32  	%r45, %r24, 1;
	setp.eq.b32 	%p22, %r45, 1;
	not.pred 	%p23, %p22;
	@%p23 bra 	$L__BB1_56;
	setp.eq.s32 	%p24, %r1, %r49;
	@%p24 bra 	$L__BB1_55;
	mul.wide.u32 	%rd44, %r49, 8;
	add.s64 	%rd45, %rd2, %rd44;
	ld.global.nc.f64 	%fd109, [%rd45];
	add.s32 	%r46, %r49, %r2;
	mul.wide.u32 	%rd46, %r46, 8;
	add.s64 	%rd47, %rd1, %rd46;
	ld.global.nc.f64 	%fd110, [%rd47];
	fma.rn.f64 	%fd120, %fd109, %fd110, %fd120;
	bra.uni 	$L__BB1_56;
$L__BB1_55:
	ld.global.nc.f64 	%fd119, [%rd3];
$L__BB1_56:
	cvta.to.global.u64 	%rd48, %rd8;
	cvta.to.global.u64 	%rd49, %rd7;
	cvta.to.global.u64 	%rd50, %rd9;
	mul.wide.u32 	%rd51, %r1, 8;
	add.s64 	%rd52, %rd48, %rd51;
	ld.global.nc.f64 	%fd111, [%rd52];
	sub.f64 	%fd112, %fd111, %fd120;
	div.rn.f64 	%fd113, %fd112, %fd119;
	add.s64 	%rd53, %rd49, %rd51;
	st.global.f64 	[%rd53], %fd113;
	add.s64 	%rd54, %rd2, %rd51;
	ld.global.nc.f64 	%fd114, [%rd54];
	sub.f64 	%fd115, %fd113, %fd114;
	add.f64 	%fd116, %fd113, 0d3C670EF54646D497;
	div.rn.f64 	%fd117, %fd115, %fd116;
	abs.f64 	%fd118, %fd117;
	add.s64 	%rd55, %rd50, %rd51;
	st.global.f64 	[%rd55], %fd118;
	ret;

}
	// .globl	_Z7findMaxPdj
.visible .entry _Z7findMaxPdj(
	.param .u64 .ptr .align 1 _Z7findMaxPdj_param_0,
	.param .u32 _Z7findMaxPdj_param_1
)
{
	.reg .pred 	%p<14>;
	.reg .b32 	%r<117>;
	.reg .b64 	%rd<63>;
	.reg .b64 	%fd<85>;

	ld.param.u64 	%rd2, [_Z7findMaxPdj_param_0];
	ld.param.u32 	%r73, [_Z7findMaxPdj_param_1];
	cvta.to.global.u64 	%rd1, %rd2;
	mov.u32 	%r1, %tid.x;
	mul.wide.u32 	%rd3, %r1, 8;
	add.s64 	%rd4, %rd1, %rd3;
	ld.global.f64 	%fd84, [%rd4];
	shl.b32 	%r74, %r1, 3;
	mov.u32 	%r75, buffer;
	add.s32 	%r2, %r75, %r74;
	st.shared.f64 	[%r2], %fd84;
	setp.eq.s32 	%p1, %r73, 0;
	@%p1 bra 	$L__BB2_14;
	mov.u32 	%r3, %ntid.x;
	and.b32  	%r4, %r73, 15;
	setp.lt.u32 	%p2, %r73, 16;
	mov.b32 	%r112, 0;
	@%p2 bra 	$L__BB2_4;
	and.b32  	%r112, %r73, -16;
	neg.s32 	%r110, %r112;
	add.s32 	%r109, %r1, %r3;
	shl.b32 	%r8, %r3, 4;
	shl.b32 	%r77, %r3, 1;
	add.s32 	%r108, %r1, %r77;
	mad.lo.s32 	%r107, %r3, 3, %r1;
	shl.b32 	%r78, %r3, 2;
	add.s32 	%r106, %r1, %r78;
	mad.lo.s32 	%r105, %r3, 5, %r1;
	mad.lo.s32 	%r104, %r3, 6, %r1;
	mad.lo.s32 	%r103, %r3, 7, %r1;
	shl.b32 	%r79, %r3, 3;
	add.s32 	%r102, %r1, %r79;
	mad.lo.s32 	%r101, %r3, 9, %r1;
	mad.lo.s32 	%r100, %r3, 10, %r1;
	mad.lo.s32 	%r99, %r3, 11, %r1;
	mad.lo.s32 	%r98, %r3, 12, %r1;
	mad.lo.s32 	%r97, %r3, 13, %r1;
	mad.lo.s32 	%r96, %r3, 14, %r1;
	mad.lo.s32 	%r95, %r3, 15, %r1;
	mov.u32 	%r94, %r1;
$L__BB2_3:
	.pragma "nounroll";
	mul.wide.u32 	%rd5, %r94, 8;
	add.s64 	%rd6, %rd1, %rd5;
	ld.global.f64 	%fd16, [%rd6];
	max.f64 	%fd17, %fd84, %fd16;
	mul.wide.u32 	%rd7, %r109, 8;
	add.s64 	%rd8, %rd1, %rd7;
	ld.global.f64 	%fd18, [%rd8];
	max.f64 	%fd19, %fd17, %fd18;
	mul.wide.u32 	%rd9, %r108, 8;
	add.s64 	%rd10, %rd1, %rd9;
	ld.global.f64 	%fd20, [%rd10];
	max.f64 	%fd21, %fd19, %fd20;
	mul.wide.u32 	%rd11, %r107, 8;
	add.s64 	%rd12, %rd1, %rd11;
	ld.global.f64 	%fd22, [%rd12];
	max.f64 	%fd23, %fd21, %fd22;
	mul.wide.u32 	%rd13, %r106, 8;
	add.s64 	%rd14, %rd1, %rd13;
	ld.global.f64 	%fd24, [%rd14];
	max.f64 	%fd25, %fd23, %fd24;
	mul.wide.u32 	%rd15, %r105, 8;
	add.s64 	%rd16, %rd1, %rd15;
	ld.global.f64 	%fd26, [%rd16];
	max.f64 	%fd27, %fd25, %fd26;
	mul.wide.u32 	%rd17, %r104, 8;
	add.s64 	%rd18, %rd1, %rd17;
	ld.global.f64 	%fd28, [%rd18];
	max.f64 	%fd29, %fd27, %fd28;
	mul.wide.u32 	%rd19, %r103, 8;
	add.s64 	%rd20, %rd1, %rd19;
	ld.global.f64 	%fd30, [%rd20];
	max.f64 	%fd31, %fd29, %fd30;
	mul.wide.u32 	%rd21, %r102, 8;
	add.s64 	%rd22, %rd1, %rd21;
	ld.global.f64 	%fd32, [%rd22];
	max.f64 	%fd33, %fd31, %fd32;
	mul.wide.u32 	%rd23, %r101, 8;
	add.s64 	%rd24, %rd1, %rd23;
	ld.global.f64 	%fd34, [%rd24];
	max.f64 	%fd35, %fd33, %fd34;
	mul.wide.u32 	%rd25, %r100, 8;
	add.s64 	%rd26, %rd1, %rd25;
	ld.global.f64 	%fd36, [%rd26];
	max.f64 	%fd37, %fd35, %fd36;
	mul.wide.u32 	%rd27, %r99, 8;
	add.s64 	%rd28, %rd1, %rd27;
	ld.global.f64 	%fd38, [%rd28];
	max.f64 	%fd39, %fd37, %fd38;
	mul.wide.u32 	%rd29, %r98, 8;
	add.s64 	%rd30, %rd1, %rd29;
	ld.global.f64 	%fd40, [%rd30];
	max.f64 	%fd41, %fd39, %fd40;
	mul.wide.u32 	%rd31, %r97, 8;
	add.s64 	%rd32, %rd1, %rd31;
	ld.global.f64 	%fd42, [%rd32];
	max.f64 	%fd43, %fd41, %fd42;
	mul.wide.u32 	%rd33, %r96, 8;
	add.s64 	%rd34, %rd1, %rd33;
	ld.global.f64 	%fd44, [%rd34];
	max.f64 	%fd45, %fd43, %fd44;
	mul.wide.u32 	%rd35, %r95, 8;
	add.s64 	%rd36, %rd1, %rd35;
	ld.global.f64 	%fd46, [%rd36];
	max.f64 	%fd84, %fd45, %fd46;
	add.s32 	%r110, %r110, 16;
	add.s32 	%r109, %r109, %r8;
	add.s32 	%r108, %r108, %r8;
	add.s32 	%r107, %r107, %r8;
	add.s32 	%r106, %r106, %r8;
	add.s32 	%r105, %r105, %r8;
	add.s32 	%r104, %r104, %r8;
	add.s32 	%r103, %r103, %r8;
	add.s32 	%r102, %r102, %r8;
	add.s32 	%r101, %r101, %r8;
	add.s32 	%r100, %r100, %r8;
	add.s32 	%r99, %r99, %r8;
	add.s32 	%r98, %r98, %r8;
	add.s32 	%r97, %r97, %r8;
	add.s32 	%r96, %r96, %r8;
	add.s32 	%r95, %r95, %r8;
	add.s32 	%r94, %r94, %r8;
	setp.ne.s32 	%p3, %r110, 0;
	@%p3 bra 	$L__BB2_3;
$L__BB2_4:
	setp.eq.s32 	%p4, %r4, 0;
	@%p4 bra 	$L__BB2_13;
	and.b32  	%r58, %r73, 7;
	setp.lt.u32 	%p5, %r4, 8;
	@%p5 bra 	$L__BB2_7;
	mad.lo.s32 	%r80, %r112, %r3, %r1;
	mul.wide.u32 	%rd37, %r80, 8;
	add.s64 	%rd38, %rd1, %rd37;
	ld.global.f64 	%fd48, [%rd38];
	max.f64 	%fd49, %fd84, %fd48;
	add.s32 	%r81, %r80, %r3;
	mul.wide.u32 	%rd39, %r81, 8;
	add.s64 	%rd40, %rd1, %rd39;
	ld.global.f64 	%fd50, [%rd40];
	max.f64 	%fd51, %fd49, %fd50;
	add.s32 	%r82, %r81, %r3;
	mul.wide.u32 	%rd41, %r82, 8;
	add.s64 	%rd42, %rd1, %rd41;
	ld.global.f64 	%fd52, [%rd42];
	max.f64 	%fd53, %fd51, %fd52;
	add.s32 	%r83, %r82, %r3;
	mul.wide.u32 	%rd43, %r83, 8;
	add.s64 	%rd44, %rd1, %rd43;
	ld.global.f64 	%fd54, [%rd44];
	max.f64 	%fd55, %fd53, %fd54;
	add.s32 	%r84, %r83, %r3;
	mul.wide.u32 	%rd45, %r84, 8;
	add.s64 	%rd46, %rd1, %rd45;
	ld.global.f64 	%fd56, [%rd46];
	max.f64 	%fd57, %fd55, %fd56;
	add.s32 	%r85, %r84, %r3;
	mul.wide.u32 	%rd47, %r85, 8;
	add.s64 	%rd48, %rd1, %rd47;
	ld.global.f64 	%fd58, [%rd48];
	max.f64 	%fd59, %fd57, %fd58;
	add.s32 	%r86, %r85, %r3;
	mul.wide.u32 	%rd49, %r86, 8;
	add.s64 	%rd50, %rd1, %rd49;
	ld.global.f64 	%fd60, [%rd50];
	max.f64 	%fd61, %fd59, %fd60;
	add.s32 	%r87, %r86, %r3;
	mul.wide.u32 	%rd51, %r87, 8;
	add.s64 	%rd52, %rd1, %rd51;
	ld.global.f64 	%fd62, [%rd52];
	max.f64 	%fd84, %fd61, %fd62;
	add.s32 	%r112, %r112, 8;
$L__BB2_7:
	setp.eq.s32 	%p6, %r58, 0;
	@%p6 bra 	$L__BB2_13;
	and.b32  	%r61, %r73, 3;
	setp.lt.u32 	%p7, %r58, 4;
	@%p7 bra 	$L__BB2_10;
	mad.lo.s32 	%r88, %r112, %r3, %r1;
	mul.wide.u32 	%rd53, %r88, 8;
	add.s64 	%rd54, %rd1, %rd53;
	ld.global.f64 	%fd64, [%rd54];
	max.f64 	%fd65, %fd84, %fd64;
	add.s32 	%r89, %r88, %r3;
	mul.wide.u32 	%rd55, %r89, 8;
	add.s64 	%rd56, %rd1, %rd55;
	ld.global.f64 	%fd66, [%rd56];
	max.f64 	%fd67, %fd65, %fd66;
	add.s32 	%r90, %r89, %r3;
	mul.wide.u32 	%rd57, %r90, 8;
	add.s64 	%rd58, %rd1, %rd57;
	ld.global.f64 	%fd68, [%rd58];
	max.f64 	%fd69, %fd67, %fd68;
	add.s32 	%r91, %r90, %r3;
	mul.wide.u32 	%rd59, %r91, 8;
	add.s64 	%rd60, %rd1, %rd59;
	ld.global.f64 	%fd70, [%rd60];
	max.f64 	%fd84, %fd69, %fd70;
	add.s32 	%r112, %r112, 4;
$L__BB2_10:
	setp.eq.s32 	%p8, %r61, 0;
	@%p8 bra 	$L__BB2_13;
	mad.lo.s32 	%r115, %r3, %r112, %r1;
	neg.s32 	%r114, %r61;
$L__BB2_12:
	.pragma "nounroll";
	mul.wide.u32 	%rd61, %r115, 8;
	add.s64 	%rd62, %rd1, %rd61;
	ld.global.f64 	%fd71, [%rd62];
	max.f64 	%fd84, %fd84, %fd71;
	add.s32 	%r115, %r115, %r3;
	add.s32 	%r114, %r114, 1;
	setp.ne.s32 	%p9, %r114, 0;
	@%p9 bra 	$L__BB2_12;
$L__BB2_13:
	st.shared.f64 	[%r2], %fd84;
$L__BB2_14:
	mov.u32 	%r116, %ntid.x;
	setp.lt.u32 	%p10, %r116, 2;
	@%p10 bra 	$L__BB2_18;
$L__BB2_15:
	shr.u32 	%r72, %r116, 1;
	bar.sync 	0;
	setp.ge.u32 	%p11, %r1, %r72;
	@%p11 bra 	$L__BB2_17;
	ld.shared.f64 	%fd72, [%r2];
	shl.b32 	%r92, %r72, 3;
	add.s32 	%r93, %r2, %r92;
	ld.shared.f64 	%fd73, [%r93];
	max.f64 	%fd74, %fd72, %fd73;
	st.shared.f64 	[%r2], %fd74;
$L__BB2_17:
	setp.gt.u32 	%p12, %r116, 3;
	mov.u32 	%r116, %r72;
	@%p12 bra 	$L__BB2_15;
$L__BB2_18:
	bar.sync 	0;
	setp.ne.s32 	%p13, %r1, 0;
	@%p13 bra 	$L__BB2_20;
	ld.shared.f64 	%fd75, [buffer];
	st.global.f64 	[%rd1], %fd75;
$L__BB2_20:
	ret;

}


// ===== COMPILED SASS (sm_100) =====

	.target	sm_100

	.elftype	@"ET_EXEC"


//--------------------- .note.nv.tkinfo           --------------------------
	.section	.note.nv.tkinfo,"",@"SHT_NOTE"
	.sectionflags	@"SHF_NOTE_NV_TKINFO"
	.tkinfo
        /*0018*/ 	.word	0x00000002
        /*0030*/ 	.string	""
        /*0030*/ 	.string	"ptxas"
        /*0030*/ 	.string	"Cuda compilation tools, release 13.0, V13.0.88"
        /*0030*/ 	.string	"Build cuda_13.0.r13.0/compiler.36424714_0"
        /*0030*/ 	.string	"-arch sm_100 -m 64 "



//--------------------- .note.nv.cuinfo           --------------------------
	.section	.note.nv.cuinfo,"",@"SHT_NOTE"
	.sectionflags	@"SHF_NOTE_NV_CUINFO"
        /*0018*/ 	.short	0x0002
        /*001a*/ 	.short	0x0064
        /*001c*/ 	.short	0x0082
	.zero		2


//--------------------- .nv.info                  --------------------------
	.section	.nv.info,"",@"SHT_CUDA_INFO"
	.align	4


	//----- nvinfo : EIATTR_REGCOUNT
	.align		4
        /*0000*/ 	.byte	0x04, 0x2f
        /*0002*/ 	.short	(.L_1 - .L_0)
	.align		4
.L_0:
        /*0004*/ 	.word	index@(_Z20JacobiMethodKernel_BPdS_S_S_S_j)
        /*0008*/ 	.word	0x00000020


	//----- nvinfo : EIATTR_FRAME_SIZE
	.align		4
.L_1:
        /*000c*/ 	.byte	0x04, 0x11
        /*000e*/ 	.short	(.L_3 - .L_2)
	.align		4
.L_2:
        /*0010*/ 	.word	index@($__internal_1_$__cuda_sm20_div_rn_f64_full)
        /*0014*/ 	.word	0x00000000


	//----- nvinfo : EIATTR_FRAME_SIZE
	.align		4
.L_3:
        /*0018*/ 	.byte	0x04, 0x11
        /*001a*/ 	.short	(.L_5 - .L_4)
	.align		4
.L_4:
        /*001c*/ 	.word	index@(_Z20JacobiMethodKernel_BPdS_S_S_S_j)
        /*0020*/ 	.word	0x00000000


	//----- nvinfo : EIATTR_REGCOUNT
	.align		4
.L_5:
        /*0024*/ 	.byte	0x04, 0x2f
        /*0026*/ 	.short	(.L_7 - .L_6)
	.align		4
.L_6:
        /*0028*/ 	.word	index@(_Z20JacobiMethodKernel_APdS_S_S_S_j)
        /*002c*/ 	.word	0x00000020


	//----- nvinfo : EIATTR_FRAME_SIZE
	.align		4
.L_7:
        /*0030*/ 	.byte	0x04, 0x11
        /*0032*/ 	.short	(.L_9 - .L_8)
	.align		4
.L_8:
        /*0034*/ 	.word	index@($__internal_0_$__cuda_sm20_div_rn_f64_full)
        /*0038*/ 	.word	0x00000000


	//----- nvinfo : EIATTR_FRAME_SIZE
	.align		4
.L_9:
        /*003c*/ 	.byte	0x04, 0x11
        /*003e*/ 	.short	(.L_11 - .L_10)
	.align		4
.L_10:
        /*0040*/ 	.word	index@(_Z20JacobiMethodKernel_APdS_S_S_S_j)
        /*0044*/ 	.word	0x00000000


	//----- nvinfo : EIATTR_REGCOUNT
	.align		4
.L_11:
        /*0048*/ 	.byte	0x04, 0x2f
        /*004a*/ 	.short	(.L_13 - .L_12)
	.align		4
.L_12:
        /*004c*/ 	.word	index@(_Z7findMaxPdj)
        /*0050*/ 	.word	0x00000020


	//----- nvinfo : EIATTR_FRAME_SIZE
	.align		4
.L_13:
        /*0054*/ 	.byte	0x04, 0x11
        /*0056*/ 	.short	(.L_15 - .L_14)
	.align		4
.L_14:
        /*0058*/ 	.word	index@(_Z7findMaxPdj)
        /*005c*/ 	.word	0x00000000


	//----- nvinfo : EIATTR_MIN_STACK_SIZE
	.align		4
.L_15:
        /*0060*/ 	.byte	0x04, 0x12
        /*0062*/ 	.short	(.L_17 - .L_16)
	.align		4
.L_16:
        /*0064*/ 	.word	index@(_Z7findMaxPdj)
        /*0068*/ 	.word	0x00000000


	//----- nvinfo : EIATTR_MIN_STACK_SIZE
	.align		4
.L_17:
        /*006c*/ 	.byte	0x04, 0x12
        /*006e*/ 	.short	(.L_19 - .L_18)
	.align		4
.L_18:
        /*0070*/ 	.word	index@(_Z20JacobiMethodKernel_APdS_S_S_S_j)
        /*0074*/ 	.word	0x00000000


	//----- nvinfo : EIATTR_MIN_STACK_SIZE
	.align		4
.L_19:
        /*0078*/ 	.byte	0x04, 0x12
        /*007a*/ 	.short	(.L_21 - .L_20)
	.align		4
.L_20:
        /*007c*/ 	.word	index@(_Z20JacobiMethodKernel_BPdS_S_S_S_j)
        /*0080*/ 	.word	0x00000000
.L_21:


//--------------------- .nv.compat                --------------------------
	.section	.nv.compat,"",@"SHT_CUDA_COMPAT_INFO"
	.align	4
        /*0000*/ 	.byte	0x02, 0x09, 0x00, 0x00, 0x02, 0x02, 0x01, 0x00, 0x02, 0x05, 0x05, 0x00, 0x03, 0x07, 0x01, 0x01
        /*0010*/ 	.byte	0x02, 0x03, 0x00, 0x00, 0x02, 0x06, 0x01, 0x00, 0x04, 0x0b, 0x08, 0x00, 0x01, 0x00, 0x00, 0x00
        /*0020*/ 	.byte	0x00, 0x00, 0x00, 0x00


//--------------------- .nv.info._Z7findMaxPdj    --------------------------
	.section	.nv.info._Z7findMaxPdj,"",@"SHT_CUDA_INFO"
	.sectionflags	@""
	.align	4


	//----- nvinfo : EIATTR_CUDA_API_VERSION
	.align		4
        /*0000*/ 	.byte	0x04, 0x37
        /*0002*/ 	.short	(.L_23 - .L_22)
.L_22:
        /*0004*/ 	.word	0x00000082


	//----- nvinfo : EIATTR_KPARAM_INFO
	.align		4
.L_23:
        /*0008*/ 	.byte	0x04, 0x17
        /*000a*/ 	.short	(.L_25 - .L_24)
.L_24:
        /*000c*/ 	.word	0x00000000
        /*0010*/ 	.short	0x0001
        /*0012*/ 	.short	0x0008
        /*0014*/ 	.byte	0x00, 0xf0, 0x11, 0x00


	//----- nvinfo : EIATTR_KPARAM_INFO
	.align		4
.L_25:
        /*0018*/ 	.byte	0x04, 0x17
        /*001a*/ 	.short	(.L_27 - .L_26)
.L_26:
        /*001c*/ 	.word	0x00000000
        /*0020*/ 	.short	0x0000
        /*0022*/ 	.short	0x0000
        /*0024*/ 	.byte	0x00, 0xf5, 0x21, 0x00


	//----- nvinfo : EIATTR_SPARSE_MMA_MASK
	.align		4
.L_27:
        /*0028*/ 	.byte	0x03, 0x50
        /*002a*/ 	.short	0x0000


	//----- nvinfo : EIATTR_MAXREG_COUNT
	.align		4
        /*002c*/ 	.byte	0x03, 0x1b
        /*002e*/ 	.short	0x00ff


	//----- nvinfo : EIATTR_NUM_BARRIERS
	.align		4
        /*0030*/ 	.byte	0x02, 0x4c
        /*0032*/ 	.byte	0x01
	.zero		1


	//----- nvinfo : EIATTR_MERCURY_ISA_VERSION
	.align		4
        /*0034*/ 	.byte	0x03, 0x5f
        /*0036*/ 	.short	0x0101


	//----- nvinfo : EIATTR_VRC_CTA_INIT_COUNT
	.align		4
        /*0038*/ 	.byte	0x02, 0x4a
	.zero		1
	.zero		1


	//----- nvinfo : EIATTR_EXIT_INSTR_OFFSETS
	.align		4
        /*003c*/ 	.byte	0x04, 0x1c
        /*003e*/ 	.short	(.L_29 - .L_28)


	//   ....[0]....
.L_28:
        /*0040*/ 	.word	0x00001760


	//   ....[1]....
        /*0044*/ 	.word	0x000017d0


	//----- nvinfo : EIATTR_CBANK_PARAM_SIZE
	.align		4
.L_29:
        /*0048*/ 	.byte	0x03, 0x19
        /*004a*/ 	.short	0x000c


	//----- nvinfo : EIATTR_PARAM_CBANK
	.align		4
        /*004c*/ 	.byte	0x04, 0x0a
        /*004e*/ 	.short	(.L_31 - .L_30)
	.align		4
.L_30:
        /*0050*/ 	.word	index@(.nv.constant0._Z7findMaxPdj)
        /*0054*/ 	.short	0x0380
        /*0056*/ 	.short	0x000c


	//----- nvinfo : EIATTR_SW_WAR
	.align		4
.L_31:
        /*0058*/ 	.byte	0x04, 0x36
        /*005a*/ 	.short	(.L_33 - .L_32)
.L_32:
        /*005c*/ 	.word	0x00000008
.L_33:


//--------------------- .nv.info._Z20JacobiMethodKernel_APdS_S_S_S_j --------------------------
	.section	.nv.info._Z20JacobiMethodKernel_APdS_S_S_S_j,"",@"SHT_CUDA_INFO"
	.sectionflags	@""
	.align	4


	//----- nvinfo : EIATTR_CUDA_API_VERSION
	.align		4
        /*0000*/ 	.byte	0x04, 0x37
        /*0002*/ 	.short	(.L_35 - .L_34)
.L_34:
        /*0004*/ 	.word	0x00000082


	//----- nvinfo : EIATTR_KPARAM_INFO
	.align		4
.L_35:
        /*0008*/ 	.byte	0x04, 0x17
        /*000a*/ 	.short	(.L_37 - .L_36)
.L_36:
        /*000c*/ 	.word	0x00000000
        /*0010*/ 	.short	0x0005
        /*0012*/ 	.short	0x0028
        /*0014*/ 	.byte	0x00, 0xf0, 0x11, 0x00


	//----- nvinfo : EIATTR_KPARAM_INFO
	.align		4
.L_37:
        /*0018*/ 	.byte	0x04, 0x17
        /*001a*/ 	.short	(.L_39 - .L_38)
.L_38:
        /*001c*/ 	.word	0x00000000
        /*0020*/ 	.short	0x0004
        /*0022*/ 	.short	0x0020
        /*0024*/ 	.byte	0x00, 0xf5, 0x21, 0x00


	//----- nvinfo : EIATTR_KPARAM_INFO
	.align		4
.L_39:
        /*0028*/ 	.byte	0x04, 0x17
        /*002a*/ 	.short	(.L_41 - .L_40)
.L_40:
        /*002c*/ 	.word	0x00000000
        /*0030*/ 	.short	0x0003
        /*0032*/ 	.short	0x0018
        /*0034*/ 	.byte	0x00, 0xf5, 0x21, 0x00


	//----- nvinfo : EIATTR_KPARAM_INFO
	.align		4
.L_41:
        /*0038*/ 	.byte	0x04, 0x17
        /*003a*/ 	.short	(.L_43 - .L_42)
.L_42:
        /*003c*/ 	.word	0x00000000
        /*0040*/ 	.short	0x0002
        /*0042*/ 	.short	0x0010
        /*0044*/ 	.byte	0x00, 0xf5, 0x21, 0x00


	//----- nvinfo : EIATTR_KPARAM_INFO
	.align		4
.L_43:
        /*0048*/ 	.byte	0x04, 0x17
        /*004a*/ 	.short	(.L_45 - .L_44)
.L_44:
        /*004c*/ 	.word	0x00000000
        /*0050*/ 	.short	0x0001
        /*0052*/ 	.short	0x0008
        /*0054*/ 	.byte	0x00, 0xf5, 0x21, 0x00


	//----- nvinfo : EIATTR_KPARAM_INFO
	.align		4
.L_45:
        /*0058*/ 	.byte	0x04, 0x17
        /*005a*/ 	.short	(.L_47 - .L_46)
.L_46:
        /*005c*/ 	.word	0x00000000
        /*0060*/ 	.short	0x0000
        /*0062*/ 	.short	0x0000
        /*0064*/ 	.byte	0x00, 0xf5, 0x21, 0x00


	//----- nvinfo : EIATTR_SPARSE_MMA_MASK
	.align		4
.L_47:
        /*0068*/ 	.byte	0x03, 0x50
        /*006a*/ 	.short	0x0000


	//----- nvinfo : EIATTR_MAXREG_COUNT
	.align		4
        /*006c*/ 	.byte	0x03, 0x1b
        /*006e*/ 	.short	0x00ff


	//----- nvinfo : EIATTR_MERCURY_ISA_VERSION
	.align		4
        /*0070*/ 	.byte	0x03, 0x5f
        /*0072*/ 	.short	0x0101


	//----- nvinfo : EIATTR_VRC_CTA_INIT_COUNT
	.align		4
        /*0074*/ 	.byte	0x02, 0x4a
	.zero		1
	.zero		1


	//----- nvinfo : EIATTR_EXIT_INSTR_OFFSETS
	.align		4
        /*0078*/ 	.byte	0x04, 0x1c
        /*007a*/ 	.short	(.L_49 - .L_48)


	//   ....[0]....
.L_48:
        /*007c*/ 	.word	0x00000fb0


	//----- nvinfo : EIATTR_CRS_STACK_SIZE
	.align		4
.L_49:
        /*0080*/ 	.byte	0x04, 0x1e
        /*0082*/ 	.short	(.L_51 - .L_50)
.L_50:
        /*0084*/ 	.word	0x00000000


	//----- nvinfo : EIATTR_CBANK_PARAM_SIZE
	.align		4
.L_51:
        /*0088*/ 	.byte	0x03, 0x19
        /*008a*/ 	.short	0x002c


	//----- nvinfo : EIATTR_PARAM_CBANK
	.align		4
        /*008c*/ 	.byte	0x04, 0x0a
        /*008e*/ 	.short	(.L_53 - .L_52)
	.align		4
.L_52:
        /*0090*/ 	.word	index@(.nv.constant0._Z20JacobiMethodKernel_APdS_S_S_S_j)
        /*0094*/ 	.short	0x0380
        /*0096*/ 	.short	0x002c


	//----- nvinfo : EIATTR_SW_WAR
	.align		4
.L_53:
        /*0098*/ 	.byte	0x04, 0x36
        /*009a*/ 	.short	(.L_55 - .L_54)
.L_54:
        /*009c*/ 	.word	0x00000008
.L_55:


//--------------------- .nv.info._Z20JacobiMethodKernel_BPdS_S_S_S_j --------------------------
	.section	.nv.info._Z20JacobiMethodKernel_BPdS_S_S_S_j,"",@"SHT_CUDA_INFO"
	.sectionflags	@""
	.align	4


	//----- nvinfo : EIATTR_CUDA_API_VERSION
	.align		4
        /*0000*/ 	.byte	0x04, 0x37
        /*0002*/ 	.short	(.L_57 - .L_56)
.L_56:
        /*0004*/ 	.word	0x00000082


	//----- nvinfo : EIATTR_KPARAM_INFO
	.align		4
.L_57:
        /*0008*/ 	.byte	0x04, 0x17
        /*000a*/ 	.short	(.L_59 - .L_58)
.L_58:
        /*000c*/ 	.word	0x00000000
        /*0010*/ 	.short	0x0005
        /*0012*/ 	.short	0x0028
        /*0014*/ 	.byte	0x00, 0xf0, 0x11, 0x00


	//----- nvinfo : EIATTR_KPARAM_INFO
	.align		4
.L_59:
        /*0018*/ 	.byte	0x04, 0x17
        /*001a*/ 	.short	(.L_61 - .L_60)
.L_60:
        /*001c*/ 	.word	0x00000000
        /*0020*/ 	.short	0x0004
        /*0022*/ 	.short	0x0020
        /*0024*/ 	.byte	0x00, 0xf5, 0x21, 0x00


	//----- nvinfo : EIATTR_KPARAM_INFO
	.align		4
.L_61:
        /*0028*/ 	.byte	0x04, 0x17
        /*002a*/ 	.short	(.L_63 - .L_62)
.L_62:
        /*002c*/ 	.word	0x00000000
        /*0030*/ 	.short	0x0003
        /*0032*/ 	.short	0x0018
        /*0034*/ 	.byte	0x00, 0xf5, 0x21, 0x00


	//----- nvinfo : EIATTR_KPARAM_INFO
	.align		4
.L_63:
        /*0038*/ 	.byte	0x04, 0x17
        /*003a*/ 	.short	(.L_65 - .L_64)
.L_64:
        /*003c*/ 	.word	0x00000000
        /*0040*/ 	.short	0x0002
        /*0042*/ 	.short	0x0010
        /*0044*/ 	.byte	0x00, 0xf5, 0x21, 0x00


	//----- nvinfo : EIATTR_KPARAM_INFO
	.align		4
.L_65:
        /*0048*/ 	.byte	0x04, 0x17
        /*004a*/ 	.short	(.L_67 - .L_66)
.L_66:
        /*004c*/ 	.word	0x00000000
        /*0050*/ 	.short	0x0001
        /*0052*/ 	.short	0x0008
        /*0054*/ 	.byte	0x00, 0xf5, 0x21, 0x00


	//----- nvinfo : EIATTR_KPARAM_INFO
	.align		4
.L_67:
        /*0058*/ 	.byte	0x04, 0x17
        /*005a*/ 	.short	(.L_69 - .L_68)
.L_68:
        /*005c*/ 	.word	0x00000000
        /*0060*/ 	.short	0x0000
        /*0062*/ 	.short	0x0000
        /*0064*/ 	.byte	0x00, 0xf5, 0x21, 0x00


	//----- nvinfo : EIATTR_SPARSE_MMA_MASK
	.align		4
.L_69:
        /*0068*/ 	.byte	0x03, 0x50
        /*006a*/ 	.short	0x0000


	//----- nvinfo : EIATTR_MAXREG_COUNT
	.align		4
        /*006c*/ 	.byte	0x03, 0x1b
        /*006e*/ 	.short	0x00ff


	//----- nvinfo : EIATTR_NUM_BARRIERS
	.align		4
        /*0070*/ 	.byte	0x02, 0x4c
        /*0072*/ 	.byte	0x01
	.zero		1


	//----- nvinfo : EIATTR_MERCURY_ISA_VERSION
	.align		4
        /*0074*/ 	.byte	0x03, 0x5f
        /*0076*/ 	.short	0x0101


	//----- nvinfo : EIATTR_VRC_CTA_INIT_COUNT
	.align		4
        /*0078*/ 	.byte	0x02, 0x4a
	.zero		1
	.zero		1


	//----- nvinfo : EIATTR_EXIT_INSTR_OFFSETS
	.align		4
        /*007c*/ 	.byte	0x04, 0x1c
        /*007e*/ 	.short	(.L_71 - .L_70)


	//   ....[0]....
.L_70:
        /*0080*/ 	.word	0x00001160


	//----- nvinfo : EIATTR_CRS_STACK_SIZE
	.align		4
.L_71:
        /*0084*/ 	.byte	0x04, 0x1e
        /*0086*/ 	.short	(.L_73 - .L_72)
.L_72:
        /*0088*/ 	.word	0x00000000


	//----- nvinfo : EIATTR_CBANK_PARAM_SIZE
	.align		4
.L_73:
        /*008c*/ 	.byte	0x03, 0x19
        /*008e*/ 	.short	0x002c


	//----- nvinfo : EIATTR_PARAM_CBANK
	.align		4
        /*0090*/ 	.byte	0x04, 0x0a
        /*0092*/ 	.short	(.L_75 - .L_74)
	.align		4
.L_74:
        /*0094*/ 	.word	index@(.nv.constant0._Z20JacobiMethodKernel_BPdS_S_S_S_j)
        /*0098*/ 	.short	0x0380
        /*009a*/ 	.short	0x002c


	//----- nvinfo : EIATTR_SW_WAR
	.align		4
.L_75:
        /*009c*/ 	.byte	0x04, 0x36
        /*009e*/ 	.short	(.L_77 - .L_76)
.L_76:
        /*00a0*/ 	.word	0x00000008
.L_77:


//--------------------- .nv.callgraph             --------------------------
	.section	.nv.callgraph,"",@"SHT_CUDA_CALLGRAPH"
	.align	4
	.sectionentsize	8
	.align		4
        /*0000*/ 	.word	0x00000000
	.align		4
        /*0004*/ 	.word	0xffffffff
	.align		4
        /*0008*/ 	.word	0x00000000
	.align		4
        /*000c*/ 	.word	0xfffffffe
	.align		4
        /*0010*/ 	.word	0x00000000
	.align		4
        /*0014*/ 	.word	0xfffffffd
	.align		4
        /*0018*/ 	.word	0x00000000
	.align		4
        /*001c*/ 	.word	0xfffffffc


//--------------------- .text._Z7findMaxPdj       --------------------------
	.section	.text._Z7findMaxPdj,"ax",@progbits
	.align	128
        .global         _Z7findMaxPdj
        .type           _Z7findMaxPdj,@function
        .size           _Z7findMaxPdj,(.L_x_43 - _Z7findMaxPdj)
        .other          _Z7findMaxPdj,@"STO_CUDA_ENTRY STV_DEFAULT"
_Z7findMaxPdj:
.text._Z7findMaxPdj:
[----:B------:R-:W-:Y:S01]  /*0000*/  LDC R1, c[0x0][0x37c] ;  /* 0x0000df00ff017b82 */ /* 0x000fe20000000800 */
[----:B------:R-:W0:Y:S07]  /*0010*/  S2R R0, SR_TID.X ;  /* 0x0000000000007919 */ /* 0x000e2e0000002100 */
[----:B------:R-:W0:Y:S01]  /*0020*/  LDC.64 R22, c[0x0][0x380] ;  /* 0x0000e000ff167b82 */ /* 0x000e220000000a00 */
[----:B------:R-:W1:Y:S01]  /*0030*/  LDCU.64 UR8, c[0x0][0x358] ;  /* 0x00006b00ff0877ac */ /* 0x000e620008000a00 */
[----:B0-----:R-:W-:-:S05]  /*0040*/  IMAD.WIDE.U32 R4, R0, 0x8, R22 ;  /* 0x0000000800047825 */ /* 0x001fca00078e0016 */
[----:B-1----:R-:W2:Y:S01]  /*0050*/  LDG.E.64 R28, desc[UR8][R4.64] ;  /* 0x00000008041c7981 */ /* 0x002ea2000c1e1b00 */
[----:B------:R-:W0:Y:S01]  /*0060*/  S2UR UR5, SR_CgaCtaId ;  /* 0x00000000000579c3 */ /* 0x000e220000008800 */
[----:B------:R-:W-:Y:S02]  /*0070*/  UMOV UR4, 0x400 ;  /* 0x0000040000047882 */ /* 0x000fe40000000000 */
[----:B0-----:R-:W-:Y:S01]  /*0080*/  ULEA UR4, UR5, UR4, 0x18 ;  /* 0x0000000405047291 */ /* 0x001fe2000f8ec0ff */
[----:B------:R-:W0:Y:S05]  /*0090*/  LDCU UR5, c[0x0][0x388] ;  /* 0x00007100ff0577ac */ /* 0x000e2a0008000800 */
[----:B------:R-:W-:Y:S01]  /*00a0*/  LEA R2, R0, UR4, 0x3 ;  /* 0x0000000400027c11 */ /* 0x000fe2000f8e18ff */
[----:B0-----:R-:W-:-:S04]  /*00b0*/  UISETP.NE.AND UP0, UPT, UR5, URZ, UPT ;  /* 0x000000ff0500728c */ /* 0x001fc8000bf05270 */
[----:B--2---:R0:W-:Y:S05]  /*00c0*/  STS.64 [R2], R28 ;  /* 0x0000001c02007388 */ /* 0x0041ea0000000a00 */
[----:B------:R-:W-:Y:S05]  /*00d0*/  BRA.U !UP0, `(.L_x_0) ;  /* 0x0000001508407547 */ /* 0x000fea000b800000 */
[----:B------:R-:W1:Y:S01]  /*00e0*/  LDC R3, c[0x0][0x360] ;  /* 0x0000d800ff037b82 */ /* 0x000e620000000800 */
[----:B------:R-:W-:Y:S02]  /*00f0*/  UISETP.GE.U32.AND UP1, UPT, UR5, 0x10, UPT ;  /* 0x000000100500788c */ /* 0x000fe4000bf26070 */
[----:B------:R-:W-:Y:S01]  /*0100*/  ULOP3.LUT UR6, UR5, 0xf, URZ, 0xc0, !UPT ;  /* 0x0000000f05067892 */ /* 0x000fe2000f8ec0ff */
[----:B------:R-:W-:-:S03]  /*0110*/  UMOV UR4, URZ ;  /* 0x000000ff00047c82 */ /* 0x000fc60008000000 */
[----:B------:R-:W-:-:S03]  /*0120*/  UISETP.NE.AND UP0, UPT, UR6, URZ, UPT ;  /* 0x000000ff0600728c */ /* 0x000fc6000bf05270 */
[----:B------:R-:W-:Y:S08]  /*0130*/  BRA.U !UP1, `(.L_x_1) ;  /* 0x0000000909e07547 */ /* 0x000ff0000b800000 */
[----:B------:R-:W-:Y:S01]  /*0140*/  ULOP3.LUT UR4, UR5, 0xfffffff0, URZ, 0xc0, !UPT ;  /* 0xfffffff005047892 */ /* 0x000fe2000f8ec0ff */
[----:B-1----:R-:W-:Y:S01]  /*0150*/  IMAD.IADD R19, R0, 0x1, R3 ;  /* 0x0000000100137824 */ /* 0x002fe200078e0203 */
[C---:B------:R-:W-:Y:S01]  /*0160*/  LEA R16, R3.reuse, R0, 0x3 ;  /* 0x0000000003107211 */ /* 0x040fe200078e18ff */
[C-C-:B------:R-:W-:Y:S01]  /*0170*/  IMAD R4, R3.reuse, 0x2, R0.reuse ;  /* 0x0000000203047824 */ /* 0x140fe200078e0200 */
[----:B------:R-:W-:Y:S01]  /*0180*/  UIADD3 UR7, UPT, UPT, -UR4, URZ, URZ ;  /* 0x000000ff04077290 */ /* 0x000fe2000fffe1ff */
[C-C-:B------:R-:W-:Y:S02]  /*0190*/  IMAD R6, R3.reuse, 0x3, R0.reuse ;  /* 0x0000000303067824 */ /* 0x140fe400078e0200 */
[C-C-:B------:R-:W-:Y:S02]  /*01a0*/  IMAD R8, R3.reuse, 0x4, R0.reuse ;  /* 0x0000000403087824 */ /* 0x140fe400078e0200 */
[C-C-:B------:R-:W-:Y:S02]  /*01b0*/  IMAD R10, R3.reuse, 0x5, R0.reuse ;  /* 0x00000005030a7824 */ /* 0x140fe400078e0200 */
[----:B------:R-:W-:-:S02]  /*01c0*/  IMAD R12, R3, 0x6, R0 ;  /* 0x00000006030c7824 */ /* 0x000fc400078e0200 */
[C-C-:B------:R-:W-:Y:S02]  /*01d0*/  IMAD R14, R3.reuse, 0x7, R0.reuse ;  /* 0x00000007030e7824 */ /* 0x140fe400078e0200 */
[C-C-:B------:R-:W-:Y:S02]  /*01e0*/  IMAD R18, R3.reuse, 0x9, R0.reuse ;  /* 0x0000000903127824 */ /* 0x140fe400078e0200 */
[C-C-:B------:R-:W-:Y:S02]  /*01f0*/  IMAD R5, R3.reuse, 0xa, R0.reuse ;  /* 0x0000000a03057824 */ /* 0x140fe400078e0200 */
[C-C-:B------:R-:W-:Y:S02]  /*0200*/  IMAD R7, R3.reuse, 0xb, R0.reuse ;  /* 0x0000000b03077824 */ /* 0x140fe400078e0200 */
[C-C-:B------:R-:W-:Y:S02]  /*0210*/  IMAD R9, R3.reuse, 0xc, R0.reuse ;  /* 0x0000000c03097824 */ /* 0x140fe400078e0200 */
[----:B------:R-:W-:-:S02]  /*0220*/  IMAD R11, R3, 0xd, R0 ;  /* 0x0000000d030b7824 */ /* 0x000fc400078e0200 */
[C-C-:B------:R-:W-:Y:S02]  /*0230*/  IMAD R13, R3.reuse, 0xe, R0.reuse ;  /* 0x0000000e030d7824 */ /* 0x140fe400078e0200 */
[--C-:B------:R-:W-:Y:S02]  /*0240*/  IMAD R15, R3, 0xf, R0.reuse ;  /* 0x0000000f030f7824 */ /* 0x100fe400078e0200 */
[----:B------:R-:W-:-:S07]  /*0250*/  IMAD.MOV.U32 R17, RZ, RZ, R0 ;  /* 0x000000ffff117224 */ /* 0x000fce00078e0000 */
.L_x_2:
[----:B------:R-:W-:-:S06]  /*0260*/  IMAD.WIDE.U32 R20, R17, 0x8, R22 ;  /* 0x0000000811147825 */ /* 0x000fcc00078e0016 */
[----:B------:R-:W2:Y:S01]  /*0270*/  LDG.E.64 R20, desc[UR8][R20.64] ;  /* 0x0000000814147981 */ /* 0x000ea2000c1e1b00 */
[----:B------:R-:W-:-:S04]  /*0280*/  IMAD.WIDE.U32 R24, R19, 0x8, R22 ;  /* 0x0000000813187825 */ /* 0x000fc800078e0016 */
[----:B------:R-:W-:Y:S02]  /*0290*/  IMAD.MOV.U32 R26, RZ, RZ, R28 ;  /* 0x000000ffff1a7224 */ /* 0x000fe400078e001c */
[----:B------:R-:W3:Y:S01]  /*02a0*/  LDG.E.64 R24, desc[UR8][R24.64] ;  /* 0x0000000818187981 */ /* 0x000ee2000c1e1b00 */
[----:B------:R-:W-:Y:S01]  /*02b0*/  IMAD.MOV.U32 R27, RZ, RZ, R29 ;  /* 0x000000ffff1b7224 */ /* 0x000fe200078e001d */
[----:B--2---:R-:W-:Y:S01]  /*02c0*/  DSETP.MAX.AND P0, P1, R20, R28, PT ;  /* 0x0000001c1400722a */ /* 0x004fe2000390f000 */
[----:B0-----:R-:W-:Y:S01]  /*02d0*/  MOV R29, R20 ;  /* 0x00000014001d7202 */ /* 0x001fe20000000f00 */
[----:B------:R-:W-:-:S04]  /*02e0*/  IMAD.MOV.U32 R28, RZ, RZ, R21 ;  /* 0x000000ffff1c7224 */ /* 0x000fc800078e0015 */
[----:B------:R-:W-:Y:S02]  /*02f0*/  SEL R20, R29, R26, P0 ;  /* 0x0000001a1d147207 */ /* 0x000fe40000000000 */
[----:B------:R-:W-:-:S06]  /*0300*/  FSEL R29, R28, R27, P0 ;  /* 0x0000001b1c1d7208 */ /* 0x000fcc0000000000 */
[----:B------:R-:W-:-:S05]  /*0310*/  @P1 LOP3.LUT R29, R27, 0x80000, RZ, 0xfc, !PT ;  /* 0x000800001b1d1812 */ /* 0x000fca00078efcff */
[----:B------:R-:W-:Y:S01]  /*0320*/  IMAD.MOV.U32 R21, RZ, RZ, R29 ;  /* 0x000000ffff157224 */ /* 0x000fe200078e001d */
[----:B---3--:R-:W-:Y:S01]  /*0330*/  MOV R27, R24 ;  /* 0x00000018001b7202 */ /* 0x008fe20000000f00 */
[----:B------:R-:W-:-:S04]  /*0340*/  IMAD.MOV.U32 R26, RZ, RZ, R20 ;  /* 0x000000ffff1a7224 */ /* 0x000fc800078e0014 */
[----:B------:R-:W-:Y:S01]  /*0350*/  DSETP.MAX.AND P0, P1, R20, R24, PT ;  /* 0x000000181400722a */ /* 0x000fe2000390f000 */
[----:B------:R-:W-:-:S05]  /*0360*/  IMAD.MOV.U32 R28, RZ, RZ, R25 ;  /* 0x000000ffff1c7224 */ /* 0x000fca00078e0019 */
[----:B------:R-:W-:Y:S01]  /*0370*/  SEL R20, R26, R27, P0 ;  /* 0x0000001b1a147207 */ /* 0x000fe20000000000 */
[----:B------:R-:W-:-:S05]  /*0380*/  IMAD.WIDE.U32 R26, R4, 0x8, R22 ;  /* 0x00000008041a7825 */ /* 0x000fca00078e0016 */
[----:B------:R-:W2:Y:S01]  /*0390*/  LDG.E.64 R24, desc[UR8][R26.64] ;  /* 0x000000081a187981 */ /* 0x000ea2000c1e1b00 */
[----:B------:R-:W-:Y:S02]  /*03a0*/  FSEL R21, R21, R28, P0 ;  /* 0x0000001c15157208 */ /* 0x000fe40000000000 */
[----:B------:R-:W-:Y:S01]  /*03b0*/  @P1 LOP3.LUT R21, R28, 0x80000, RZ, 0xfc, !PT ;  /* 0x000800001c151812 */ /* 0x000fe200078efcff */
[----:B------:R-:W-:-:S05]  /*03c0*/  IMAD.MOV.U32 R29, RZ, RZ, R20 ;  /* 0x000000ffff1d7224 */ /* 0x000fca00078e0014 */
[----:B--2---:R-:W-:Y:S01]  /*03d0*/  DSETP.MAX.AND P0, P1, R20, R24, PT ;  /* 0x000000181400722a */ /* 0x004fe2000390f000 */
[----:B------:R-:W-:Y:S01]  /*03e0*/  MOV R28, R25 ;  /* 0x00000019001c7202 */ /* 0x000fe20000000f00 */
[----:B------:R-:W-:Y:S02]  /*03f0*/  IMAD.MOV.U32 R20, RZ, RZ, R24 ;  /* 0x000000ffff147224 */ /* 0x000fe400078e0018 */
[----:B------:R-:W-:-:S06]  /*0400*/  IMAD.WIDE.U32 R24, R6, 0x8, R22 ;  /* 0x0000000806187825 */ /* 0x000fcc00078e0016 */
[----:B------:R-:W2:Y:S01]  /*0410*/  LDG.E.64 R24, desc[UR8][R24.64] ;  /* 0x0000000818187981 */ /* 0x000ea2000c1e1b00 */
[----:B------:R-:W-:Y:S02]  /*0420*/  FSEL R21, R21, R28, P0 ;  /* 0x0000001c15157208 */ /* 0x000fe40000000000 */
[----:B------:R-:W-:Y:S02]  /*0430*/  SEL R20, R29, R20, P0 ;  /* 0x000000141d147207 */ /* 0x000fe40000000000 */
[----:B------:R-:W-:-:S03]  /*0440*/  @P1 LOP3.LUT R21, R28, 0x80000, RZ, 0xfc, !PT ;  /* 0x000800001c151812 */ /* 0x000fc600078efcff */
[----:B------:R-:W-:-:S03]  /*0450*/  IMAD.MOV.U32 R26, RZ, RZ, R20 ;  /* 0x000000ffff1a7224 */ /* 0x000fc600078e0014 */
[----:B--2---:R-:W-:Y:S01]  /*0460*/  DSETP.MAX.AND P0, P1, R20, R24, PT ;  /* 0x000000181400722a */ /* 0x004fe2000390f000 */
[----:B------:R-:W-:-:S05]  /*0470*/  IMAD.MOV.U32 R27, RZ, RZ, R24 ;  /* 0x000000ffff1b7224 */ /* 0x000fca00078e0018 */
[----:B------:R-:W-:Y:S01]  /*0480*/  SEL R20, R26, R27, P0 ;  /* 0x0000001b1a147207 */ /* 0x000fe20000000000 */
[----:B------:R-:W-:-:S04]  /*0490*/  IMAD.WIDE.U32 R26, R8, 0x8, R22 ;  /* 0x00000008081a7825 */ /* 0x000fc800078e0016 */
[----:B------:R-:W-:Y:S02]  /*04a0*/  IMAD.MOV.U32 R28, RZ, RZ, R25 ;  /* 0x000000ffff1c7224 */ /* 0x000fe400078e0019 */
[----:B------:R-:W2:Y:S03]  /*04b0*/  LDG.E.64 R24, desc[UR8][R26.64] ;  /* 0x000000081a187981 */ /* 0x000ea6000c1e1b00 */
[----:B------:R-:W-:Y:S02]  /*04c0*/  FSEL R21, R21, R28, P0 ;  /* 0x0000001c15157208 */ /* 0x000fe40000000000 */
[----:B------:R-:W-:Y:S02]  /*04d0*/  @P1 LOP3.LUT R21, R28, 0x80000, RZ, 0xfc, !PT ;  /* 0x000800001c151812 */ /* 0x000fe400078efcff */
[----:B------:R-:W-:-:S04]  /*04e0*/  MOV R29, R20 ;  /* 0x00000014001d7202 */ /* 0x000fc80000000f00 */
[----:B--2---:R-:W-:Y:S01]  /*04f0*/  DSETP.MAX.AND P0, P1, R20, R24, PT ;  /* 0x000000181400722a */ /* 0x004fe2000390f000 */
[----:B------:R-:W-:Y:S02]  /*0500*/  IMAD.MOV.U32 R28, RZ, RZ, R25 ;  /* 0x000000ffff1c7224 */ /* 0x000fe400078e0019 */
        /* <DEDUP_REMOVED lines=8> */
[----:B------:R-:W-:-:S05]  /*0590*/  MOV R27, R24 ;  /* 0x00000018001b7202 */ /* 0x000fca0000000f00 */
[----:B------:R-:W-:Y:S01]  /*05a0*/  SEL R20, R26, R27, P0 ;  /* 0x0000001b1a147207 */ /* 0x000fe20000000000 */
[----:B------:R-:W-:-:S04]  /*05b0*/  IMAD.WIDE.U32 R26, R12, 0x8, R22 ;  /* 0x000000080c1a7825 */ /* 0x000fc800078e0016 */
[----:B------:R-:W-:Y:S02]  /*05c0*/  IMAD.MOV.U32 R28, RZ, RZ, R25 ;  /* 0x000000ffff1c7224 */ /* 0x000fe400078e0019 */
[----:B------:R-:W2:Y:S03]  /*05d0*/  LDG.E.64 R24, desc[UR8][R26.64] ;  /* 0x000000081a187981 */ /* 0x000ea6000c1e1b00 */
        /* <DEDUP_REMOVED lines=51> */
[----:B------:R-:W-:Y:S01]  /*0910*/  IMAD.WIDE.U32 R26, R9, 0x8, R22 ;  /* 0x00000008091a7825 */ /* 0x000fe200078e0016 */
[----:B------:R-:W-:-:S04]  /*0920*/  MOV R28, R25 ;  /* 0x00000019001c7202 */ /* 0x000fc80000000f00 */
        /* <DEDUP_REMOVED lines=29> */
[----:B------:R-:W-:Y:S01]  /*0b00*/  @P1 LOP3.LUT R21, R28, 0x80000, RZ, 0xfc, !PT ;  /* 0x000800001c151812 */ /* 0x000fe200078efcff */
[----:B------:R-:W-:Y:S02]  /*0b10*/  UIADD3 UR7, UPT, UPT, UR7, 0x10, URZ ;  /* 0x0000001007077890 */ /* 0x000fe4000fffe0ff */
[----:B------:R-:W-:Y:S02]  /*0b20*/  IMAD.MOV.U32 R28, RZ, RZ, R20 ;  /* 0x000000ffff1c7224 */ /* 0x000fe400078e0014 */
[----:B------:R-:W-:Y:S01]  /*0b30*/  UISETP.NE.AND UP1, UPT, UR7, URZ, UPT ;  /* 0x000000ff0700728c */ /* 0x000fe2000bf25270 */
[C---:B------:R-:W-:Y:S01]  /*0b40*/  IMAD R19, R3.reuse, 0x10, R19 ;  /* 0x0000001003137824 */ /* 0x040fe200078e0213 */
[C---:B------:R-:W-:Y:S01]  /*0b50*/  LEA R6, R3.reuse, R6, 0x4 ;  /* 0x0000000603067211 */ /* 0x040fe200078e20ff */
        /* <DEDUP_REMOVED lines=8> */
[----:B------:R-:W-:-:S02]  /*0be0*/  IMAD R16, R3, 0x10, R16 ;  /* 0x0000001003107824 */ /* 0x000fc400078e0210 */
[C---:B------:R-:W-:Y:S02]  /*0bf0*/  IMAD R5, R3.reuse, 0x10, R5 ;  /* 0x0000001003057824 */ /* 0x040fe400078e0205 */
[C---:B------:R-:W-:Y:S02]  /*0c00*/  IMAD R7, R3.reuse, 0x10, R7 ;  /* 0x0000001003077824 */ /* 0x040fe400078e0207 */
[C---:B------:R-:W-:Y:S02]  /*0c10*/  IMAD R11, R3.reuse, 0x10, R11 ;  /* 0x00000010030b7824 */ /* 0x040fe400078e020b */
[C---:B------:R-:W-:Y:S02]  /*0c20*/  IMAD R13, R3.reuse, 0x10, R13 ;  /* 0x00000010030d7824 */ /* 0x040fe400078e020d */
[----:B------:R-:W-:Y:S01]  /*0c30*/  IMAD R17, R3, 0x10, R17 ;  /* 0x0000001003117824 */ /* 0x000fe200078e0211 */
[----:B--2---:R-:W-:Y:S01]  /*0c40*/  DSETP.MAX.AND P0, P1, R20, R24, PT ;  /* 0x000000181400722a */ /* 0x004fe2000390f000 */
[----:B------:R-:W-:Y:S01]  /*0c50*/  MOV R20, R25 ;  /* 0x0000001900147202 */ /* 0x000fe20000000f00 */
[----:B------:R-:W-:-:S04]  /*0c60*/  IMAD.MOV.U32 R29, RZ, RZ, R24 ;  /* 0x000000ffff1d7224 */ /* 0x000fc800078e0018 */
[----:B------:R-:W-:Y:S02]  /*0c70*/  FSEL R21, R21, R20, P0 ;  /* 0x0000001415157208 */ /* 0x000fe40000000000 */
[----:B------:R-:W-:-:S06]  /*0c80*/  SEL R28, R28, R29, P0 ;  /* 0x0000001d1c1c7207 */ /* 0x000fcc0000000000 */
[----:B------:R-:W-:-:S05]  /*0c90*/  @P1 LOP3.LUT R21, R20, 0x80000, RZ, 0xfc, !PT ;  /* 0x0008000014151812 */ /* 0x000fca00078efcff */
[----:B------:R-:W-:Y:S01]  /*0ca0*/  IMAD.MOV.U32 R29, RZ, RZ, R21 ;  /* 0x000000ffff1d7224 */ /* 0x000fe200078e0015 */
[----:B------:R-:W-:Y:S06]  /*0cb0*/  BRA.U UP1, `(.L_x_2) ;  /* 0xfffffff501687547 */ /* 0x000fec000b83ffff */
.L_x_1:
[----:B------:R-:W-:Y:S05]  /*0cc0*/  BRA.U !UP0, `(.L_x_3) ;  /* 0x0000000908407547 */ /* 0x000fea000b800000 */
[----:B------:R-:W-:Y:S02]  /*0cd0*/  UISETP.GE.U32.AND UP0, UPT, UR6, 0x8, UPT ;  /* 0x000000080600788c */ /* 0x000fe4000bf06070 */
[----:B------:R-:W-:-:S04]  /*0ce0*/  ULOP3.LUT UR7, UR5, 0x7, URZ, 0xc0, !UPT ;  /* 0x0000000705077892 */ /* 0x000fc8000f8ec0ff */
[----:B------:R-:W-:-:S03]  /*0cf0*/  UISETP.NE.AND UP1, UPT, UR7, URZ, UPT ;  /* 0x000000ff0700728c */ /* 0x000fc6000bf25270 */
[----:B------:R-:W-:Y:S08]  /*0d00*/  BRA.U !UP0, `(.L_x_4) ;  /* 0x0000000508407547 */ /* 0x000ff0000b800000 */
[----:B-1----:R-:W-:-:S04]  /*0d10*/  IMAD R4, R3, UR4, R0 ;  /* 0x0000000403047c24 */ /* 0x002fc8000f8e0200 */
[----:B------:R-:W-:-:S06]  /*0d20*/  IMAD.WIDE.U32 R16, R4, 0x8, R22 ;  /* 0x0000000804107825 */ /* 0x000fcc00078e0016 */
[----:B------:R-:W2:Y:S01]  /*0d30*/  LDG.E.64 R16, desc[UR8][R16.64] ;  /* 0x0000000810107981 */ /* 0x000ea2000c1e1b00 */
[----:B------:R-:W-:-:S05]  /*0d40*/  IADD3 R4, PT, PT, R4, R3, RZ ;  /* 0x0000000304047210 */ /* 0x000fca0007ffe0ff */
[----:B------:R-:W-:-:S06]  /*0d50*/  IMAD.WIDE.U32 R18, R4, 0x8, R22 ;  /* 0x0000000804127825 */ /* 0x000fcc00078e0016 */
[----:B------:R-:W3:Y:S01]  /*0d60*/  LDG.E.64 R18, desc[UR8][R18.64] ;  /* 0x0000000812127981 */ /* 0x000ee2000c1e1b00 */
[----:B------:R-:W-:-:S04]  /*0d70*/  IMAD.IADD R4, R4, 0x1, R3 ;  /* 0x0000000104047824 */ /* 0x000fc800078e0203 */
[----:B------:R-:W-:-:S06]  /*0d80*/  IMAD.WIDE.U32 R14, R4, 0x8, R22 ;  /* 0x00000008040e7825 */ /* 0x000fcc00078e0016 */
[----:B------:R-:W4:Y:S01]  /*0d90*/  LDG.E.64 R14, desc[UR8][R14.64] ;  /* 0x000000080e0e7981 */ /* 0x000f22000c1e1b00 */
[----:B------:R-:W-:-:S04]  /*0da0*/  IMAD.IADD R4, R4, 0x1, R3 ;  /* 0x0000000104047824 */ /* 0x000fc800078e0203 */
[----:B------:R-:W-:-:S06]  /*0db0*/  IMAD.WIDE.U32 R12, R4, 0x8, R22 ;  /* 0x00000008040c7825 */ /* 0x000fcc00078e0016 */
[----:B------:R-:W5:Y:S01]  /*0dc0*/  LDG.E.64 R12, desc[UR8][R12.64] ;  /* 0x000000080c0c7981 */ /* 0x000f62000c1e1b00 */
[----:B------:R-:W-:-:S05]  /*0dd0*/  IADD3 R4, PT, PT, R4, R3, RZ ;  /* 0x0000000304047210 */ /* 0x000fca0007ffe0ff */
[----:B------:R-:W-:-:S06]  /*0de0*/  IMAD.WIDE.U32 R10, R4, 0x8, R22 ;  /* 0x00000008040a7825 */ /* 0x000fcc00078e0016 */
[----:B------:R-:W5:Y:S01]  /*0df0*/  LDG.E.64 R10, desc[UR8][R10.64] ;  /* 0x000000080a0a7981 */ /* 0x000f62000c1e1b00 */
[----:B------:R-:W-:-:S04]  /*0e00*/  IMAD.IADD R4, R4, 0x1, R3 ;  /* 0x0000000104047824 */ /* 0x000fc800078e0203 */
[----:B------:R-:W-:-:S06]  /*0e10*/  IMAD.WIDE.U32 R8, R4, 0x8, R22 ;  /* 0x0000000804087825 */ /* 0x000fcc00078e0016 */
[----:B------:R-:W5:Y:S01]  /*0e20*/  LDG.E.64 R8, desc[UR8][R8.64] ;  /* 0x0000000808087981 */ /* 0x000f62000c1e1b00 */
[----:B------:R-:W-:-:S04]  /*0e30*/  IMAD.IADD R4, R4, 0x1, R3 ;  /* 0x0000000104047824 */ /* 0x000fc800078e0203 */
[----:B------:R-:W-:-:S06]  /*0e40*/  IMAD.WIDE.U32 R6, R4, 0x8, R22 ;  /* 0x0000000804067825 */ /* 0x000fcc00078e0016 */
[----:B------:R-:W5:Y:S01]  /*0e50*/  LDG.E.64 R6, desc[UR8][R6.64] ;  /* 0x0000000806067981 */ /* 0x000f62000c1e1b00 */
[----:B------:R-:W-:-:S05]  /*0e60*/  IADD3 R5, PT, PT, R4, R3, RZ ;  /* 0x0000000304057210 */ /* 0x000fca0007ffe0ff */
[----:B------:R-:W-:-:S06]  /*0e70*/  IMAD.WIDE.U32 R4, R5, 0x8, R22 ;  /* 0x0000000805047825 */ /* 0x000fcc00078e0016 */
[----:B------:R-:W5:Y:S01]  /*0e80*/  LDG.E.64 R4, desc[UR8][R4.64] ;  /* 0x0000000804047981 */ /* 0x000f62000c1e1b00 */
[----:B------:R-:W-:Y:S01]  /*0e90*/  IMAD.MOV.U32 R20, RZ, RZ, R28 ;  /* 0x000000ffff147224 */ /* 0x000fe200078e001c */
[----:B------:R-:W-:Y:S01]  /*0ea0*/  UIADD3 UR4, UPT, UPT, UR4, 0x8, URZ ;  /* 0x0000000804047890 */ /* 0x000fe2000fffe0ff */
[----:B--2---:R-:W-:Y:S01]  /*0eb0*/  DSETP.MAX.AND P0, P1, R28, R16, PT ;  /* 0x000000101c00722a */ /* 0x004fe2000390f000 */
[----:B------:R-:W-:-:S05]  /*0ec0*/  IMAD.MOV.U32 R24, RZ, RZ, R17 ;  /* 0x000000ffff187224 */ /* 0x000fca00078e0011 */
[----:B0-----:R-:W-:Y:S02]  /*0ed0*/  FSEL R29, R29, R24, P0 ;  /* 0x000000181d1d7208 */ /* 0x001fe40000000000 */
[----:B------:R-:W-:Y:S01]  /*0ee0*/  SEL R16, R20, R16, P0 ;  /* 0x0000001014107207 */ /* 0x000fe20000000000 */
[----:B---3--:R-:W-:-:S05]  /*0ef0*/  IMAD.MOV.U32 R21, RZ, RZ, R19 ;  /* 0x000000ffff157224 */ /* 0x008fca00078e0013 */
[----:B------:R-:W-:-:S04]  /*0f00*/  @P1 LOP3.LUT R29, R24, 0x80000, RZ, 0xfc, !PT ;  /* 0x00080000181d1812 */ /* 0x000fc800078efcff */
[----:B------:R-:W-:-:S05]  /*0f10*/  MOV R17, R29 ;  /* 0x0000001d00117202 */ /* 0x000fca0000000f00 */
[----:B------:R-:W-:Y:S01]  /*0f20*/  IMAD.MOV.U32 R20, RZ, RZ, R17 ;  /* 0x000000ffff147224 */ /* 0x000fe200078e0011 */
[----:B------:R-:W-:Y:S01]  /*0f30*/  DSETP.MAX.AND P0, P1, R16, R18, PT ;  /* 0x000000121000722a */ /* 0x000fe2000390f000 */
[----:B----4-:R-:W-:-:S05]  /*0f40*/  IMAD.MOV.U32 R19, RZ, RZ, R15 ;  /* 0x000000ffff137224 */ /* 0x010fca00078e000f */
[----:B------:R-:W-:Y:S02]  /*0f50*/  FSEL R25, R20, R21, P0 ;  /* 0x0000001514197208 */ /* 0x000fe40000000000 */
[----:B------:R-:W-:-:S06]  /*0f60*/  SEL R16, R16, R18, P0 ;  /* 0x0000001210107207 */ /* 0x000fcc0000000000 */
[----:B------:R-:W-:-:S04]  /*0f70*/  @P1 LOP3.LUT R25, R21, 0x80000, RZ, 0xfc, !PT ;  /* 0x0008000015191812 */ /* 0x000fc800078efcff */
[----:B------:R-:W-:-:S05]  /*0f80*/  MOV R17, R25 ;  /* 0x0000001900117202 */ /* 0x000fca0000000f00 */
[----:B------:R-:W-:Y:S01]  /*0f90*/  IMAD.MOV.U32 R18, RZ, RZ, R17 ;  /* 0x000000ffff127224 */ /* 0x000fe200078e0011 */
[----:B------:R-:W-:Y:S01]  /*0fa0*/  DSETP.MAX.AND P0, P1, R16, R14, PT ;  /* 0x0000000e1000722a */ /* 0x000fe2000390f000 */
[----:B-----5:R-:W-:-:S05]  /*0fb0*/  IMAD.MOV.U32 R17, RZ, RZ, R13 ;  /* 0x000000ffff117224 */ /* 0x020fca00078e000d */
[----:B------:R-:W-:Y:S02]  /*0fc0*/  FSEL R21, R18, R19, P0 ;  /* 0x0000001312157208 */ /* 0x000fe40000000000 */
[----:B------:R-:W-:-:S06]  /*0fd0*/  SEL R14, R16, R14, P0 ;  /* 0x0000000e100e7207 */ /* 0x000fcc0000000000 */
[----:B------:R-:W-:-:S04]  /*0fe0*/  @P1 LOP3.LUT R21, R19, 0x80000, RZ, 0xfc, !PT ;  /* 0x0008000013151812 */ /* 0x000fc800078efcff */
[----:B------:R-:W-:-:S05]  /*0ff0*/  MOV R15, R21 ;  /* 0x00000015000f7202 */ /* 0x000fca0000000f00 */
[----:B------:R-:W-:Y:S01]  /*1000*/  IMAD.MOV.U32 R16, RZ, RZ, R15 ;  /* 0x000000ffff107224 */ /* 0x000fe200078e000f */
[----:B------:R-:W-:Y:S01]  /*1010*/  DSETP.MAX.AND P0, P1, R14, R12, PT ;  /* 0x0000000c0e00722a */ /* 0x000fe2000390f000 */
[----:B------:R-:W-:-:S05]  /*1020*/  IMAD.MOV.U32 R15, RZ, RZ, R11 ;  /* 0x000000ffff0f7224 */ /* 0x000fca00078e000b */
        /* <DEDUP_REMOVED lines=26> */
[----:B------:R-:W-:-:S06]  /*11d0*/  DSETP.MAX.AND P0, P1, R6, R4, PT ;  /* 0x000000040600722a */ /* 0x000fcc000390f000 */
[----:B------:R-:W-:Y:S02]  /*11e0*/  FSEL R29, R8, R9, P0 ;  /* 0x00000009081d7208 */ /* 0x000fe40000000000 */
[----:B------:R-:W-:-:S06]  /*11f0*/  SEL R28, R6, R4, P0 ;  /* 0x00000004061c7207 */ /* 0x000fcc0000000000 */
[----:B------:R-:W-:-:S07]  /*1200*/  @P1 LOP3.LUT R29, R9, 0x80000, RZ, 0xfc, !PT ;  /* 0x00080000091d1812 */ /* 0x000fce00078efcff */
.L_x_4:
        /* <DEDUP_REMOVED lines=17> */
[----:B------:R-:W-:Y:S01]  /*1320*/  MOV R12, R29 ;  /* 0x0000001d000c7202 */ /* 0x000fe20000000f00 */
[----:B------:R-:W-:Y:S01]  /*1330*/  UIADD3 UR4, UPT, UPT, UR4, 0x4, URZ ;  /* 0x0000000404047890 */ /* 0x000fe2000fffe0ff */
[----:B--2---:R-:W-:Y:S01]  /*1340*/  DSETP.MAX.AND P0, P1, R28, R4, PT ;  /* 0x000000041c00722a */ /* 0x004fe2000390f000 */
[----:B------:R-:W-:-:S05]  /*1350*/  IMAD.MOV.U32 R13, RZ, RZ, R5 ;  /* 0x000000ffff0d7224 */ /* 0x000fca00078e0005 */
[----:B------:R-:W-:Y:S02]  /*1360*/  FSEL R15, R12, R13, P0 ;  /* 0x0000000d0c0f7208 */ /* 0x000fe40000000000 */
[----:B------:R-:W-:-:S06]  /*1370*/  SEL R4, R28, R4, P0 ;  /* 0x000000041c047207 */ /* 0x000fcc0000000000 */
[----:B------:R-:W-:Y:S02]  /*1380*/  @P1 LOP3.LUT R15, R13, 0x80000, RZ, 0xfc, !PT ;  /* 0x000800000d0f1812 */ /* 0x000fe400078efcff */
[----:B---3--:R-:W-:-:S03]  /*1390*/  MOV R13, R7 ;  /* 0x00000007000d7202 */ /* 0x008fc60000000f00 */
[----:B------:R-:W-:-:S04]  /*13a0*/  IMAD.MOV.U32 R5, RZ, RZ, R15 ;  /* 0x000000ffff057224 */ /* 0x000fc800078e000f */
[----:B------:R-:W-:Y:S02]  /*13b0*/  IMAD.MOV.U32 R12, RZ, RZ, R5 ;  /* 0x000000ffff0c7224 */ /* 0x000fe400078e0005 */
[----:B------:R-:W-:Y:S01]  /*13c0*/  DSETP.MAX.AND P0, P1, R4, R6, PT ;  /* 0x000000060400722a */ /* 0x000fe2000390f000 */
[----:B----4-:R-:W-:-:S05]  /*13d0*/  MOV R7, R9 ;  /* 0x0000000900077202 */ /* 0x010fca0000000f00 */
[----:B------:R-:W-:Y:S02]  /*13e0*/  FSEL R15, R12, R13, P0 ;  /* 0x0000000d0c0f7208 */ /* 0x000fe40000000000 */
[----:B------:R-:W-:-:S06]  /*13f0*/  SEL R4, R4, R6, P0 ;  /* 0x0000000604047207 */ /* 0x000fcc0000000000 */
[----:B------:R-:W-:-:S05]  /*1400*/  @P1 LOP3.LUT R15, R13, 0x80000, RZ, 0xfc, !PT ;  /* 0x000800000d0f1812 */ /* 0x000fca00078efcff */
[----:B------:R-:W-:-:S04]  /*1410*/  IMAD.MOV.U32 R5, RZ, RZ, R15 ;  /* 0x000000ffff057224 */ /* 0x000fc800078e000f */
[----:B------:R-:W-:Y:S02]  /*1420*/  IMAD.MOV.U32 R6, RZ, RZ, R5 ;  /* 0x000000ffff067224 */ /* 0x000fe400078e0005 */
[----:B------:R-:W-:-:S06]  /*1430*/  DSETP.MAX.AND P0, P1, R4, R8, PT ;  /* 0x000000080400722a */ /* 0x000fcc000390f000 */
[----:B------:R-:W-:Y:S02]  /*1440*/  FSEL R13, R6, R7, P0 ;  /* 0x00000007060d7208 */ /* 0x000fe40000000000 */
[----:B------:R-:W-:-:S06]  /*1450*/  SEL R4, R4, R8, P0 ;  /* 0x0000000804047207 */ /* 0x000fcc0000000000 */
[----:B------:R-:W-:Y:S02]  /*1460*/  @P1 LOP3.LUT R13, R7, 0x80000, RZ, 0xfc, !PT ;  /* 0x00080000070d1812 */ /* 0x000fe400078efcff */
[----:B-----5:R-:W-:-:S03]  /*1470*/  MOV R7, R11 ;  /* 0x0000000b00077202 */ /* 0x020fc60000000f00 */
[----:B------:R-:W-:-:S04]  /*1480*/  IMAD.MOV.U32 R5, RZ, RZ, R13 ;  /* 0x000000ffff057224 */ /* 0x000fc800078e000d */
[----:B------:R-:W-:Y:S02]  /*1490*/  IMAD.MOV.U32 R6, RZ, RZ, R5 ;  /* 0x000000ffff067224 */ /* 0x000fe400078e0005 */
[----:B------:R-:W-:-:S06]  /*14a0*/  DSETP.MAX.AND P0, P1, R4, R10, PT ;  /* 0x0000000a0400722a */ /* 0x000fcc000390f000 */
[----:B0-----:R-:W-:Y:S02]  /*14b0*/  FSEL R29, R6, R7, P0 ;  /* 0x00000007061d7208 */ /* 0x001fe40000000000 */
[----:B------:R-:W-:-:S06]  /*14c0*/  SEL R28, R4, R10, P0 ;  /* 0x0000000a041c7207 */ /* 0x000fcc0000000000 */
[----:B------:R-:W-:-:S07]  /*14d0*/  @P1 LOP3.LUT R29, R7, 0x80000, RZ, 0xfc, !PT ;  /* 0x00080000071d1812 */ /* 0x000fce00078efcff */
.L_x_5:
[----:B------:R-:W-:Y:S05]  /*14e0*/  BRA.U !UP1, `(.L_x_3) ;  /* 0x0000000109387547 */ /* 0x000fea000b800000 */
[----:B-1----:R-:W-:Y:S01]  /*14f0*/  IMAD R6, R3, UR4, R0 ;  /* 0x0000000403067c24 */ /* 0x002fe2000f8e0200 */
[----:B------:R-:W-:-:S12]  /*1500*/  UIADD3 UR5, UPT, UPT, -UR5, URZ, URZ ;  /* 0x000000ff05057290 */ /* 0x000fd8000fffe1ff */
.L_x_6:
[----:B------:R-:W-:-:S06]  /*1510*/  IMAD.WIDE.U32 R4, R6, 0x8, R22 ;  /* 0x0000000806047825 */ /* 0x000fcc00078e0016 */
[----:B------:R-:W2:Y:S01]  /*1520*/  LDG.E.64 R4, desc[UR8][R4.64] ;  /* 0x0000000804047981 */ /* 0x000ea2000c1e1b00 */
[----:B------:R-:W-:Y:S01]  /*1530*/  UIADD3 UR5, UPT, UPT, UR5, 0x1, URZ ;  /* 0x0000000105057890 */ /* 0x000fe2000fffe0ff */
[----:B------:R-:W-:Y:S02]  /*1540*/  IMAD.MOV.U32 R8, RZ, RZ, R29 ;  /* 0x000000ffff087224 */ /* 0x000fe400078e001d */
[----:B------:R-:W-:Y:S01]  /*1550*/  IMAD.IADD R6, R3, 0x1, R6 ;  /* 0x0000000103067824 */ /* 0x000fe200078e0206 */
[----:B------:R-:W-:Y:S01]  /*1560*/  UISETP.NE.AND UP0, UPT, UR5, URZ, UPT ;  /* 0x000000ff0500728c */ /* 0x000fe2000bf05270 */
[----:B--2---:R-:W-:Y:S01]  /*1570*/  DSETP.MAX.AND P0, P1, R4, R28, PT ;  /* 0x0000001c0400722a */ /* 0x004fe2000390f000 */
[----:B------:R-:W-:-:S05]  /*1580*/  MOV R7, R5 ;  /* 0x0000000500077202 */ /* 0x000fca0000000f00 */
[----:B0-----:R-:W-:Y:S02]  /*1590*/  FSEL R29, R7, R8, P0 ;  /* 0x00000008071d7208 */ /* 0x001fe40000000000 */
[----:B------:R-:W-:-:S06]  /*15a0*/  SEL R28, R4, R28, P0 ;  /* 0x0000001c041c7207 */ /* 0x000fcc0000000000 */
[----:B------:R-:W-:Y:S01]  /*15b0*/  @P1 LOP3.LUT R29, R8, 0x80000, RZ, 0xfc, !PT ;  /* 0x00080000081d1812 */ /* 0x000fe200078efcff */
[----:B------:R-:W-:Y:S06]  /*15c0*/  BRA.U UP0, `(.L_x_6) ;  /* 0xfffffffd00d07547 */ /* 0x000fec000b83ffff */
.L_x_3:
[----:B------:R2:W-:Y:S02]  /*15d0*/  STS.64 [R2], R28 ;  /* 0x0000001c02007388 */ /* 0x0005e40000000a00 */
.L_x_0:
[----:B------:R-:W3:Y:S01]  /*15e0*/  LDCU UR4, c[0x0][0x360] ;  /* 0x00006c00ff0477ac */ /* 0x000ee20008000800 */
[----:B------:R-:W-:Y:S01]  /*15f0*/  ISETP.NE.AND P0, PT, R0, RZ, PT ;  /* 0x000000ff0000720c */ /* 0x000fe20003f05270 */
[----:B---3--:R-:W-:-:S09]  /*1600*/  UISETP.GE.U32.AND UP0, UPT, UR4, 0x2, UPT ;  /* 0x000000020400788c */ /* 0x008fd2000bf06070 */
[----:B------:R-:W-:Y:S05]  /*1610*/  BRA.U !UP0, `(.L_x_7) ;  /* 0x00000001084c7547 */ /* 0x000fea000b800000 */
[----:B-1----:R-:W-:-:S07]  /*1620*/  IMAD.U32 R3, RZ, RZ, UR4 ;  /* 0x00000004ff037e24 */ /* 0x002fce000f8e00ff */
.L_x_8:
[----:B------:R-:W-:Y:S01]  /*1630*/  BAR.SYNC.DEFER_BLOCKING 0x0 ;  /* 0x0000000000007b1d */ /* 0x000fe20000010000 */
[----:B------:R-:W-:-:S04]  /*1640*/  SHF.R.U32.HI R9, RZ, 0x1, R3 ;  /* 0x00000001ff097819 */ /* 0x000fc80000011603 */
[----:B------:R-:W-:-:S13]  /*1650*/  ISETP.GE.U32.AND P1, PT, R0, R9, PT ;  /* 0x000000090000720c */ /* 0x000fda0003f26070 */
[----:B------:R-:W-:Y:S01]  /*1660*/  @!P1 LEA R6, R9, R2, 0x3 ;  /* 0x0000000209069211 */ /* 0x000fe200078e18ff */
[----:B------:R-:W1:Y:S05]  /*1670*/  @!P1 LDS.64 R4, [R2] ;  /* 0x0000000002049984 */ /* 0x000e6a0000000a00 */
[----:B------:R-:W3:Y:S01]  /*1680*/  @!P1 LDS.64 R6, [R6] ;  /* 0x0000000006069984 */ /* 0x000ee20000000a00 */
[----:B-1----:R-:W-:Y:S01]  /*1690*/  @!P1 IMAD.MOV.U32 R8, RZ, RZ, R5 ;  /* 0x000000ffff089224 */ /* 0x002fe200078e0005 */
[----:B---3--:R-:W-:Y:S01]  /*16a0*/  @!P1 DSETP.MAX.AND P2, P3, R4, R6, PT ;  /* 0x000000060400922a */ /* 0x008fe20003b4f000 */
[----:B------:R-:W-:Y:S01]  /*16b0*/  @!P1 IMAD.MOV.U32 R11, RZ, RZ, R7 ;  /* 0x000000ffff0b9224 */ /* 0x000fe200078e0007 */
[----:B------:R-:W-:-:S04]  /*16c0*/  @!P1 MOV R5, R6 ;  /* 0x0000000600059202 */ /* 0x000fc80000000f00 */
[----:B------:R-:W-:Y:S02]  /*16d0*/  @!P1 FSEL R8, R8, R11, P2 ;  /* 0x0000000b08089208 */ /* 0x000fe40001000000 */
[----:B------:R-:W-:Y:S02]  /*16e0*/  @!P1 LOP3.LUT R11, R11, 0x80000, RZ, 0xfc, !PT ;  /* 0x000800000b0b9812 */ /* 0x000fe400078efcff */
[----:B------:R-:W-:Y:S02]  /*16f0*/  @!P1 SEL R4, R4, R5, P2 ;  /* 0x0000000504049207 */ /* 0x000fe40001000000 */
[----:B------:R-:W-:-:S05]  /*1700*/  @!P1 SEL R5, R11, R8, P3 ;  /* 0x000000080b059207 */ /* 0x000fca0001800000 */
[----:B------:R3:W-:Y:S01]  /*1710*/  @!P1 STS.64 [R2], R4 ;  /* 0x0000000402009388 */ /* 0x0007e20000000a00 */
[----:B------:R-:W-:Y:S01]  /*1720*/  ISETP.GT.U32.AND P1, PT, R3, 0x3, PT ;  /* 0x000000030300780c */ /* 0x000fe20003f24070 */
[----:B------:R-:W-:-:S12]  /*1730*/  IMAD.MOV.U32 R3, RZ, RZ, R9 ;  /* 0x000000ffff037224 */ /* 0x000fd800078e0009 */
[----:B---3--:R-:W-:Y:S05]  /*1740*/  @P1 BRA `(.L_x_8) ;  /* 0xfffffffc00b81947 */ /* 0x008fea000383ffff */
.L_x_7:
[----:B------:R-:W-:Y:S06]  /*1750*/  BAR.SYNC.DEFER_BLOCKING 0x0 ;  /* 0x0000000000007b1d */ /* 0x000fec0000010000 */
[----:B------:R-:W-:Y:S05]  /*1760*/  @P0 EXIT ;  /* 0x000000000000094d */ /* 0x000fea0003800000 */
[----:B------:R-:W3:Y:S01]  /*1770*/  S2UR UR5, SR_CgaCtaId ;  /* 0x00000000000579c3 */ /* 0x000ee20000008800 */
[----:B------:R-:W-:-:S07]  /*1780*/  UMOV UR4, 0x400 ;  /* 0x0000040000047882 */ /* 0x000fce0000000000 */
[----:B------:R-:W4:Y:S01]  /*1790*/  LDC.64 R4, c[0x0][0x380] ;  /* 0x0000e000ff047b82 */ /* 0x000f220000000a00 */
[----:B---3--:R-:W-:-:S09]  /*17a0*/  ULEA UR4, UR5, UR4, 0x18 ;  /* 0x0000000405047291 */ /* 0x008fd2000f8ec0ff */
[----:B012---:R-:W4:Y:S04]  /*17b0*/  LDS.64 R2, [UR4] ;  /* 0x00000004ff027984 */ /* 0x007f280008000a00 */
[----:B----4-:R-:W-:Y:S01]  /*17c0*/  STG.E.64 desc[UR8][R4.64], R2 ;  /* 0x0000000204007986 */ /* 0x010fe2000c101b08 */
[----:B------:R-:W-:Y:S05]  /*17d0*/  EXIT ;  /* 0x000000000000794d */ /* 0x000fea0003800000 */
.L_x_9:
[----:B------:R-:W-:-:S00]  /*17e0*/  BRA `(.L_x_9) ;  /* 0xfffffffc00fc7947 */ /* 0x000fc0000383ffff */
[----:B------:R-:W-:-:S00]  /*17f0*/  NOP ;  /* 0x0000000000007918 */ /* 0x000fc00000000000 */
        /* <DEDUP_REMOVED lines=8> */
.L_x_43:


//--------------------- .text._Z20JacobiMethodKernel_APdS_S_S_S_j --------------------------
	.section	.text._Z20JacobiMethodKernel_APdS_S_S_S_j,"ax",@progbits
	.align	128
        .global         _Z20JacobiMethodKernel_APdS_S_S_S_j
        .type           _Z20JacobiMethodKernel_APdS_S_S_S_j,@function
        .size           _Z20JacobiMethodKernel_APdS_S_S_S_j,(.L_x_41 - _Z20JacobiMethodKernel_APdS_S_S_S_j)
        .other          _Z20JacobiMethodKernel_APdS_S_S_S_j,@"STO_CUDA_ENTRY STV_DEFAULT"
_Z20JacobiMethodKernel_APdS_S_S_S_j:
.text._Z20JacobiMethodKernel_APdS_S_S_S_j:
[----:B------:R-:W-:Y:S01]  /*0000*/  LDC R1, c[0x0][0x37c] ;  /* 0x0000df00ff017b82 */ /* 0x000fe20000000800 */
[----:B------:R-:W0:Y:S01]  /*0010*/  S2R R3, SR_TID.X ;  /* 0x0000000000037919 */ /* 0x000e220000002100 */
[----:B------:R-:W1:Y:S06]  /*0020*/  LDCU UR4, c[0x0][0x3a8] ;  /* 0x00007500ff0477ac */ /* 0x000e6c0008000800 */
[----:B------:R-:W0:Y:S01]  /*0030*/  S2UR UR5, SR_CTAID.X ;  /* 0x00000000000579c3 */ /* 0x000e220000002500 */
[----:B------:R-:W-:Y:S02]  /*0040*/  CS2R R6, SRZ ;  /* 0x0000000000067805 */ /* 0x000fe4000001ff00 */
[----:B------:R-:W-:Y:S01]  /*0050*/  CS2R R8, SRZ ;  /* 0x0000000000087805 */ /* 0x000fe2000001ff00 */
[----:B------:R-:W2:Y:S04]  /*0060*/  LDCU.64 UR6, c[0x0][0x358] ;  /* 0x00006b00ff0677ac */ /* 0x000ea80008000a00 */
[----:B------:R-:W0:Y:S01]  /*0070*/  LDC R0, c[0x0][0x360] ;  /* 0x0000d800ff007b82 */ /* 0x000e220000000800 */
[----:B-1----:R-:W-:Y:S01]  /*0080*/  UISETP.NE.AND UP0, UPT, UR4, URZ, UPT ;  /* 0x000000ff0400728c */ /* 0x002fe2000bf05270 */
[----:B0-----:R-:W-:-:S08]  /*0090*/  IMAD R0, R0, UR5, R3 ;  /* 0x0000000500007c24 */ /* 0x001fd0000f8e0203 */
[----:B--2---:R-:W-:Y:S05]  /*00a0*/  BRA.U !UP0, `(.L_x_10) ;  /* 0x0000000908c87547 */ /* 0x004fea000b800000 */
[----:B------:R-:W0:Y:S01]  /*00b0*/  LDC.64 R10, c[0x0][0x380] ;  /* 0x0000e000ff0a7b82 */ /* 0x000e220000000a00 */
[----:B------:R-:W-:Y:S02]  /*00c0*/  UISETP.GE.U32.AND UP0, UPT, UR4, 0x8, UPT ;  /* 0x000000080400788c */ /* 0x000fe4000bf06070 */
[----:B------:R-:W-:Y:S01]  /*00d0*/  IMAD R3, R0, UR4, R0 ;  /* 0x0000000400037c24 */ /* 0x000fe2000f8e0200 */
[----:B------:R-:W-:Y:S01]  /*00e0*/  ULOP3.LUT UR5, UR4, 0x7, URZ, 0xc0, !UPT ;  /* 0x0000000704057892 */ /* 0x000fe2000f8ec0ff */
[----:B------:R-:W-:Y:S01]  /*00f0*/  IMAD.MOV.U32 R2, RZ, RZ, RZ ;  /* 0x000000ffff027224 */ /* 0x000fe200078e00ff */
[----:B------:R-:W-:Y:S02]  /*0100*/  CS2R R8, SRZ ;  /* 0x0000000000087805 */ /* 0x000fe4000001ff00 */
[----:B------:R-:W-:Y:S01]  /*0110*/  CS2R R6, SRZ ;  /* 0x0000000000067805 */ /* 0x000fe2000001ff00 */
[----:B------:R-:W-:Y:S01]  /*0120*/  UISETP.NE.AND UP1, UPT, UR5, URZ, UPT ;  /* 0x000000ff0500728c */ /* 0x000fe2000bf25270 */
[----:B0-----:R-:W-:Y:S01]  /*0130*/  IMAD.WIDE.U32 R10, R3, 0x8, R10 ;  /* 0x00000008030a7825 */ /* 0x001fe200078e000a */
[----:B------:R-:W-:Y:S09]  /*0140*/  BRA.U !UP0, `(.L_x_11) ;  /* 0x0000000508607547 */ /* 0x000ff2000b800000 */
[----:B------:R-:W-:Y:S01]  /*0150*/  ULOP3.LUT UR4, UR4, 0xfffffff8, URZ, 0xc0, !UPT ;  /* 0xfffffff804047892 */ /* 0x000fe2000f8ec0ff */
[----:B------:R-:W-:Y:S01]  /*0160*/  IMAD.MOV.U32 R3, RZ, RZ, RZ ;  /* 0x000000ffff037224 */ /* 0x000fe200078e00ff */
[----:B------:R-:W-:-:S04]  /*0170*/  CS2R R8, SRZ ;  /* 0x0000000000087805 */ /* 0x000fc8000001ff00 */
[----:B------:R-:W-:-:S07]  /*0180*/  IMAD.U32 R2, RZ, RZ, UR4 ;  /* 0x00000004ff027e24 */ /* 0x000fce000f8e00ff */
.L_x_12:
[C---:B------:R-:W-:Y:S02]  /*0190*/  ISETP.NE.AND P5, PT, R3.reuse, R0, PT ;  /* 0x000000000300720c */ /* 0x040fe40003fa5270 */
[C---:B------:R-:W-:Y:S01]  /*01a0*/  IADD3 R21, PT, PT, R3.reuse, 0x1, RZ ;  /* 0x0000000103157810 */ /* 0x040fe20007ffe0ff */
[C---:B------:R-:W-:Y:S01]  /*01b0*/  VIADD R19, R3.reuse, 0x2 ;  /* 0x0000000203137836 */ /* 0x040fe20000000000 */
[----:B------:R-:W0:Y:S09]  /*01c0*/  LDC.64 R12, c[0x0][0x390] ;  /* 0x0000e400ff0c7b82 */ /* 0x000e320000000a00 */
[----:B-----5:R1:W2:Y:S01]  /*01d0*/  @!P5 LDG.E.64.CONSTANT R8, desc[UR6][R10.64] ;  /* 0x000000060a08d981 */ /* 0x0202a2000c1e9b00 */
[C---:B------:R-:W-:Y:S01]  /*01e0*/  ISETP.NE.AND P0, PT, R0.reuse, R21, PT ;  /* 0x000000150000720c */ /* 0x040fe20003f05270 */
[C---:B------:R-:W-:Y:S01]  /*01f0*/  VIADD R17, R3.reuse, 0x3 ;  /* 0x0000000303117836 */ /* 0x040fe20000000000 */
[----:B------:R-:W-:Y:S01]  /*0200*/  ISETP.NE.AND P1, PT, R0, R19, PT ;  /* 0x000000130000720c */ /* 0x000fe20003f25270 */
[C---:B------:R-:W-:Y:S01]  /*0210*/  VIADD R25, R3.reuse, 0x4 ;  /* 0x0000000403197836 */ /* 0x040fe20000000000 */
[----:B------:R-:W3:Y:S08]  /*0220*/  @P5 LDC R23, c[0x0][0x3a8] ;  /* 0x0000ea00ff175b82 */ /* 0x000ef00000000800 */
[----:B------:R-:W4:Y:S01]  /*0230*/  @P5 LDC.64 R4, c[0x0][0x380] ;  /* 0x0000e000ff045b82 */ /* 0x000f220000000a00 */
[C---:B0-----:R-:W-:Y:S01]  /*0240*/  IMAD.WIDE.U32 R12, R3.reuse, 0x8, R12 ;  /* 0x00000008030c7825 */ /* 0x041fe200078e000c */
[----:B------:R-:W-:-:S06]  /*0250*/  IADD3 R16, PT, PT, R3, 0x5, RZ ;  /* 0x0000000503107810 */ /* 0x000fcc0007ffe0ff */
[----:B------:R-:W0:Y:S08]  /*0260*/  @P0 LDC R24, c[0x0][0x3a8] ;  /* 0x0000ea00ff180b82 */ /* 0x000e300000000800 */
[----:B------:R-:W1:Y:S01]  /*0270*/  @P0 LDC.64 R26, c[0x0][0x380] ;  /* 0x0000e000ff1a0b82 */ /* 0x000e620000000a00 */
[----:B--2---:R2:W4:Y:S01]  /*0280*/  @!P0 LDG.E.64.CONSTANT R8, desc[UR6][R10.64] ;  /* 0x000000060a088981 */ /* 0x004522000c1e9b00 */
[----:B------:R-:W-:-:S06]  /*0290*/  ISETP.NE.AND P2, PT, R0, R17, PT ;  /* 0x000000110000720c */ /* 0x000fcc0003f45270 */
[----:B------:R-:W1:Y:S01]  /*02a0*/  @P1 LDC R18, c[0x0][0x3a8] ;  /* 0x0000ea00ff121b82 */ /* 0x000e620000000800 */
[C---:B------:R-:W-:Y:S01]  /*02b0*/  ISETP.NE.AND P3, PT, R0.reuse, R25, PT ;  /* 0x000000190000720c */ /* 0x040fe20003f65270 */
[C---:B---3--:R-:W-:Y:S01]  /*02c0*/  @P5 IMAD R23, R0.reuse, R23, R3 ;  /* 0x0000001700175224 */ /* 0x048fe200078e0203 */
[----:B------:R-:W3:Y:S04]  /*02d0*/  @P0 LDG.E.64.CONSTANT R28, desc[UR6][R12.64+0x8] ;  /* 0x000008060c1c0981 */ /* 0x000ee8000c1e9b00 */
[----:B----4-:R2:W4:Y:S01]  /*02e0*/  @!P1 LDG.E.64.CONSTANT R8, desc[UR6][R10.64] ;  /* 0x000000060a089981 */ /* 0x010522000c1e9b00 */
[----:B------:R-:W-:Y:S01]  /*02f0*/  ISETP.NE.AND P4, PT, R0, R16, PT ;  /* 0x000000100000720c */ /* 0x000fe20003f85270 */
[----:B------:R-:W2:Y:S02]  /*0300*/  @P2 LDC R20, c[0x0][0x3a8] ;  /* 0x0000ea00ff142b82 */ /* 0x000ea40000000800 */
[----:B----4-:R4:W3:Y:S01]  /*0310*/  @!P2 LDG.E.64.CONSTANT R8, desc[UR6][R10.64] ;  /* 0x000000060a08a981 */ /* 0x0108e2000c1e9b00 */
[----:B------:R-:W-:-:S03]  /*0320*/  @P5 IMAD.WIDE.U32 R22, R23, 0x8, R4 ;  /* 0x0000000817165825 */ /* 0x000fc600078e0004 */
[----:B------:R-:W2:Y:S04]  /*0330*/  @P5 LDG.E.64.CONSTANT R4, desc[UR6][R12.64] ;  /* 0x000000060c045981 */ /* 0x000ea8000c1e9b00 */
[----:B------:R-:W2:Y:S01]  /*0340*/  @P5 LDG.E.64.CONSTANT R14, desc[UR6][R22.64] ;  /* 0x00000006160e5981 */ /* 0x000ea2000c1e9b00 */
[----:B0-----:R-:W-:-:S03]  /*0350*/  @P0 IMAD R21, R0, R24, R21 ;  /* 0x0000001800150224 */ /* 0x001fc600078e0215 */
[----:B---3--:R4:W3:Y:S01]  /*0360*/  @!P3 LDG.E.64.CONSTANT R8, desc[UR6][R10.64] ;  /* 0x000000060a08b981 */ /* 0x0088e2000c1e9b00 */
[----:B-1----:R-:W-:-:S03]  /*0370*/  @P1 IMAD R19, R0, R18, R19 ;  /* 0x0000001200131224 */ /* 0x002fc600078e0213 */
[----:B------:R-:W4:Y:S01]  /*0380*/  @P2 LDG.E.64.CONSTANT R22, desc[UR6][R12.64+0x18] ;  /* 0x000018060c162981 */ /* 0x000f22000c1e9b00 */
[----:B--2---:R-:W-:Y:S01]  /*0390*/  @P5 DFMA R6, R4, R14, R6 ;  /* 0x0000000e0406522b */ /* 0x004fe20000000006 */
[----:B------:R-:W0:Y:S01]  /*03a0*/  @P1 LDC.64 R14, c[0x0][0x380] ;  /* 0x0000e000ff0e1b82 */ /* 0x000e220000000a00 */
[----:B------:R-:W-:-:S06]  /*03b0*/  @P0 IMAD.WIDE.U32 R26, R21, 0x8, R26 ;  /* 0x00000008151a0825 */ /* 0x000fcc00078e001a */
[----:B------:R-:W2:Y:S01]  /*03c0*/  @P0 LDG.E.64.CONSTANT R26, desc[UR6][R26.64] ;  /* 0x000000061a1a0981 */ /* 0x000ea2000c1e9b00 */
[----:B------:R-:W1:Y:S01]  /*03d0*/  @P2 LDC.64 R4, c[0x0][0x380] ;  /* 0x0000e000ff042b82 */ /* 0x000e620000000a00 */
[----:B0-----:R-:W-:-:S04]  /*03e0*/  @P1 IMAD.WIDE.U32 R18, R19, 0x8, R14 ;  /* 0x0000000813121825 */ /* 0x001fc800078e000e */
[----:B------:R-:W-:Y:S02]  /*03f0*/  @P2 IMAD R15, R0, R20, R17 ;  /* 0x00000014000f2224 */ /* 0x000fe400078e0211 */
[----:B------:R-:W4:Y:S01]  /*0400*/  @P1 LDG.E.64.CONSTANT R20, desc[UR6][R12.64+0x10] ;  /* 0x000010060c141981 */ /* 0x000f22000c1e9b00 */
[----:B------:R-:W0:Y:S03]  /*0410*/  @P4 LDC R17, c[0x0][0x3a8] ;  /* 0x0000ea00ff114b82 */ /* 0x000e260000000800 */
[----:B------:R-:W4:Y:S01]  /*0420*/  @P1 LDG.E.64.CONSTANT R18, desc[UR6][R18.64] ;  /* 0x0000000612121981 */ /* 0x000f22000c1e9b00 */
[----:B-1----:R-:W-:-:S06]  /*0430*/  @P2 IMAD.WIDE.U32 R14, R15, 0x8, R4 ;  /* 0x000000080f0e2825 */ /* 0x002fcc00078e0004 */
[----:B------:R-:W4:Y:S04]  /*0440*/  @P2 LDG.E.64.CONSTANT R14, desc[UR6][R14.64] ;  /* 0x000000060e0e2981 */ /* 0x000f28000c1e9b00 */
[----:B---3--:R1:W3:Y:S01]  /*0450*/  @!P4 LDG.E.64.CONSTANT R8, desc[UR6][R10.64] ;  /* 0x000000060a08c981 */ /* 0x0082e2000c1e9b00 */
[----:B------:R-:W-:-:S05]  /*0460*/  VIADD R4, R3, 0x6 ;  /* 0x0000000603047836 */ /* 0x000fca0000000000 */
[----:B------:R-:W-:Y:S01]  /*0470*/  ISETP.NE.AND P5, PT, R0, R4, PT ;  /* 0x000000040000720c */ /* 0x000fe20003fa5270 */
[----:B--2---:R-:W-:Y:S01]  /*0480*/  @P0 DFMA R6, R28, R26, R6 ;  /* 0x0000001a1c06022b */ /* 0x004fe20000000006 */
[----:B------:R-:W2:Y:S01]  /*0490*/  @P3 LDC R26, c[0x0][0x3a8] ;  /* 0x0000ea00ff1a3b82 */ /* 0x000ea20000000800 */
[----:B------:R-:W-:-:S05]  /*04a0*/  VIADD R5, R3, 0x7 ;  /* 0x0000000703057836 */ /* 0x000fca0000000000 */
[----:B------:R-:W-:-:S05]  /*04b0*/  ISETP.NE.AND P0, PT, R0, R5, PT ;  /* 0x000000050000720c */ /* 0x000fca0003f05270 */
[----:B------:R-:W1:Y:S01]  /*04c0*/  @P5 LDC R24, c[0x0][0x3a8] ;  /* 0x0000ea00ff185b82 */ /* 0x000e620000000800 */
[----:B----4-:R-:W-:-:S07]  /*04d0*/  @P1 DFMA R6, R20, R18, R6 ;  /* 0x000000121406122b */ /* 0x010fce0000000006 */
[----:B------:R-:W4:Y:S08]  /*04e0*/  @P3 LDC.64 R20, c[0x0][0x380] ;  /* 0x0000e000ff143b82 */ /* 0x000f300000000a00 */
[----:B------:R-:W1:Y:S01]  /*04f0*/  @P4 LDC.64 R18, c[0x0][0x380] ;  /* 0x0000e000ff124b82 */ /* 0x000e620000000a00 */
[----:B---3--:R3:W3:Y:S01]  /*0500*/  @!P5 LDG.E.64.CONSTANT R8, desc[UR6][R10.64] ;  /* 0x000000060a08d981 */ /* 0x0086e2000c1e9b00 */
[----:B------:R-:W-:-:S06]  /*0510*/  @P2 DFMA R6, R22, R14, R6 ;  /* 0x0000000e1606222b */ /* 0x000fcc0000000006 */
[----:B------:R-:W1:Y:S01]  /*0520*/  @P5 LDC.64 R14, c[0x0][0x380] ;  /* 0x0000e000ff0e5b82 */ /* 0x000e620000000a00 */
[----:B--2---:R-:W-:-:S04]  /*0530*/  @P3 IMAD R23, R0, R26, R25 ;  /* 0x0000001a00173224 */ /* 0x004fc800078e0219 */
[----:B----4-:R-:W-:-:S03]  /*0540*/  @P3 IMAD.WIDE.U32 R20, R23, 0x8, R20 ;  /* 0x0000000817143825 */ /* 0x010fc600078e0014 */
[----:B------:R-:W2:Y:S01]  /*0550*/  @P0 LDC R25, c[0x0][0x3a8] ;  /* 0x0000ea00ff190b82 */ /* 0x000ea20000000800 */
[C---:B0-----:R-:W-:Y:S02]  /*0560*/  @P4 IMAD R23, R0.reuse, R17, R16 ;  /* 0x0000001100174224 */ /* 0x041fe400078e0210 */
[----:B------:R-:W4:Y:S05]  /*0570*/  @P3 LDG.E.64.CONSTANT R20, desc[UR6][R20.64] ;  /* 0x0000000614143981 */ /* 0x000f2a000c1e9b00 */
[----:B------:R-:W0:Y:S01]  /*0580*/  @P0 LDC.64 R16, c[0x0][0x380] ;  /* 0x0000e000ff100b82 */ /* 0x000e220000000a00 */
[----:B-1----:R-:W-:Y:S02]  /*0590*/  @P4 IMAD.WIDE.U32 R18, R23, 0x8, R18 ;  /* 0x0000000817124825 */ /* 0x002fe400078e0012 */
[----:B------:R-:W4:Y:S02]  /*05a0*/  @P3 LDG.E.64.CONSTANT R22, desc[UR6][R12.64+0x20] ;  /* 0x000020060c163981 */ /* 0x000f24000c1e9b00 */
[----:B------:R-:W-:-:S02]  /*05b0*/  @P5 IMAD R27, R0, R24, R4 ;  /* 0x00000018001b5224 */ /* 0x000fc400078e0204 */
[----:B------:R-:W4:Y:S02]  /*05c0*/  @P4 LDG.E.64.CONSTANT R18, desc[UR6][R18.64] ;  /* 0x0000000612124981 */ /* 0x000f24000c1e9b00 */
[----:B------:R-:W-:Y:S02]  /*05d0*/  @P5 IMAD.WIDE.U32 R14, R27, 0x8, R14 ;  /* 0x000000081b0e5825 */ /* 0x000fe400078e000e */
[----:B------:R-:W4:Y:S04]  /*05e0*/  @P4 LDG.E.64.CONSTANT R26, desc[UR6][R12.64+0x28] ;  /* 0x000028060c1a4981 */ /* 0x000f28000c1e9b00 */
[----:B------:R-:W4:Y:S01]  /*05f0*/  @P5 LDG.E.64.CONSTANT R14, desc[UR6][R14.64] ;  /* 0x000000060e0e5981 */ /* 0x000f22000c1e9b00 */
[----:B--2---:R-:W-:-:S03]  /*0600*/  @P0 IMAD R25, R0, R25, R5 ;  /* 0x0000001900190224 */ /* 0x004fc600078e0205 */
[----:B------:R-:W2:Y:S01]  /*0610*/  @P5 LDG.E.64.CONSTANT R4, desc[UR6][R12.64+0x30] ;  /* 0x000030060c045981 */ /* 0x000ea2000c1e9b00 */
[----:B0-----:R-:W-:-:S03]  /*0620*/  @P0 IMAD.WIDE.U32 R16, R25, 0x8, R16 ;  /* 0x0000000819100825 */ /* 0x001fc600078e0010 */
[----:B------:R-:W2:Y:S04]  /*0630*/  @P0 LDG.E.64.CONSTANT R24, desc[UR6][R12.64+0x38] ;  /* 0x000038060c180981 */ /* 0x000ea8000c1e9b00 */
[----:B------:R-:W2:Y:S04]  /*0640*/  @P0 LDG.E.64.CONSTANT R16, desc[UR6][R16.64] ;  /* 0x0000000610100981 */ /* 0x000ea8000c1e9b00 */
[----:B---3--:R0:W5:Y:S01]  /*0650*/  @!P0 LDG.E.64.CONSTANT R8, desc[UR6][R10.64] ;  /* 0x000000060a088981 */ /* 0x008162000c1e9b00 */
[----:B------:R-:W-:-:S04]  /*0660*/  IADD3 R3, PT, PT, R3, 0x8, RZ ;  /* 0x0000000803037810 */ /* 0x000fc80007ffe0ff */
[----:B------:R-:W-:Y:S01]  /*0670*/  ISETP.NE.AND P1, PT, R3, R2, PT ;  /* 0x000000020300720c */ /* 0x000fe20003f25270 */
[----:B----4-:R-:W-:-:S08]  /*0680*/  @P3 DFMA R6, R22, R20, R6 ;  /* 0x000000141606322b */ /* 0x010fd00000000006 */
[----:B------:R-:W-:-:S08]  /*0690*/  @P4 DFMA R6, R26, R18, R6 ;  /* 0x000000121a06422b */ /* 0x000fd00000000006 */
[----:B--2---:R-:W-:-:S08]  /*06a0*/  @P5 DFMA R6, R4, R14, R6 ;  /* 0x0000000e0406522b */ /* 0x004fd00000000006 */
[----:B------:R-:W-:Y:S01]  /*06b0*/  @P0 DFMA R6, R24, R16, R6 ;  /* 0x000000101806022b */ /* 0x000fe20000000006 */
[----:B0-----:R-:W-:Y:S10]  /*06c0*/  @P1 BRA `(.L_x_12) ;  /* 0xfffffff800b01947 */ /* 0x001ff4000383ffff */
.L_x_11:
[----:B------:R-:W-:Y:S05]  /*06d0*/  BRA.U !UP1, `(.L_x_10) ;  /* 0x00000005093c7547 */ /* 0x000fea000b800000 */
[----:B------:R-:W0:Y:S01]  /*06e0*/  LDCU UR8, c[0x0][0x3a8] ;  /* 0x00007500ff0877ac */ /* 0x000e220008000800 */
[----:B------:R-:W-:Y:S02]  /*06f0*/  UISETP.GE.U32.AND UP0, UPT, UR5, 0x4, UPT ;  /* 0x000000040500788c */ /* 0x000fe4000bf06070 */
[----:B0-----:R-:W-:-:S04]  /*0700*/  ULOP3.LUT UR4, UR8, 0x3, URZ, 0xc0, !UPT ;  /* 0x0000000308047892 */ /* 0x001fc8000f8ec0ff */
[----:B------:R-:W-:-:S03]  /*0710*/  UISETP.NE.AND UP1, UPT, UR4, URZ, UPT ;  /* 0x000000ff0400728c */ /* 0x000fc6000bf25270 */
[----:B------:R-:W-:Y:S08]  /*0720*/  BRA.U !UP0, `(.L_x_13) ;  /* 0x0000000108987547 */ /* 0x000ff0000b800000 */
[----:B------:R-:W-:Y:S01]  /*0730*/  ISETP.NE.AND P0, PT, R0, R2, PT ;  /* 0x000000020000720c */ /* 0x000fe20003f05270 */
[----:B------:R-:W-:Y:S01]  /*0740*/  VIADD R27, R2, 0x1 ;  /* 0x00000001021b7836 */ /* 0x000fe20000000000 */
[----:B------:R-:W0:Y:S11]  /*0750*/  LDC.64 R4, c[0x0][0x390] ;  /* 0x0000e400ff047b82 */ /* 0x000e360000000a00 */
[----:B-----5:R1:W2:Y:S01]  /*0760*/  @!P0 LDG.E.64.CONSTANT R8, desc[UR6][R10.64] ;  /* 0x000000060a088981 */ /* 0x0202a2000c1e9b00 */
[----:B------:R-:W-:Y:S01]  /*0770*/  ISETP.NE.AND P1, PT, R0, R27, PT ;  /* 0x0000001b0000720c */ /* 0x000fe20003f25270 */
[----:B------:R-:W-:Y:S01]  /*0780*/  VIADD R19, R2, 0x2 ;  /* 0x0000000202137836 */ /* 0x000fe20000000000 */
[----:B------:R-:W3:Y:S04]  /*0790*/  @P0 LDC.64 R12, c[0x0][0x380] ;  /* 0x0000e000ff0c0b82 */ /* 0x000ee80000000a00 */
[----:B------:R-:W-:-:S02]  /*07a0*/  ISETP.NE.AND P2, PT, R0, R19, PT ;  /* 0x000000130000720c */ /* 0x000fc40003f45270 */
[----:B------:R-:W-:-:S05]  /*07b0*/  IADD3 R3, PT, PT, R2, 0x3, RZ ;  /* 0x0000000302037810 */ /* 0x000fca0007ffe0ff */
[----:B------:R-:W4:Y:S01]  /*07c0*/  @P1 LDC.64 R16, c[0x0][0x380] ;  /* 0x0000e000ff101b82 */ /* 0x000f220000000a00 */
[----:B--2---:R1:W2:Y:S01]  /*07d0*/  @!P1 LDG.E.64.CONSTANT R8, desc[UR6][R10.64] ;  /* 0x000000060a089981 */ /* 0x0042a2000c1e9b00 */
[----:B------:R-:W-:-:S06]  /*07e0*/  ISETP.NE.AND P3, PT, R0, R3, PT ;  /* 0x000000030000720c */ /* 0x000fcc0003f65270 */
[----:B------:R-:W1:Y:S01]  /*07f0*/  @P2 LDC.64 R22, c[0x0][0x380] ;  /* 0x0000e000ff162b82 */ /* 0x000e620000000a00 */
[----:B------:R-:W-:Y:S02]  /*0800*/  @P0 IMAD R15, R0, UR8, R2 ;  /* 0x00000008000f0c24 */ /* 0x000fe4000f8e0202 */
[----:B0-----:R-:W-:-:S04]  /*0810*/  IMAD.WIDE.U32 R4, R2, 0x8, R4 ;  /* 0x0000000802047825 */ /* 0x001fc800078e0004 */
[----:B---3--:R-:W-:Y:S01]  /*0820*/  @P0 IMAD.WIDE.U32 R12, R15, 0x8, R12 ;  /* 0x000000080f0c0825 */ /* 0x008fe200078e000c */
[----:B------:R-:W3:Y:S01]  /*0830*/  @P0 LDG.E.64.CONSTANT R20, desc[UR6][R4.64] ;  /* 0x0000000604140981 */ /* 0x000ee2000c1e9b00 */
[----:B------:R-:W0:Y:S02]  /*0840*/  @P3 LDC.64 R14, c[0x0][0x380] ;  /* 0x0000e000ff0e3b82 */ /* 0x000e240000000a00 */
[C---:B------:R-:W-:Y:S02]  /*0850*/  @P1 IMAD R27, R0.reuse, UR8, R27 ;  /* 0x00000008001b1c24 */ /* 0x040fe4000f8e021b */
[----:B------:R-:W3:Y:S02]  /*0860*/  @P0 LDG.E.64.CONSTANT R12, desc[UR6][R12.64] ;  /* 0x000000060c0c0981 */ /* 0x000ee4000c1e9b00 */
[----:B----4-:R-:W-:Y:S02]  /*0870*/  @P1 IMAD.WIDE.U32 R26, R27, 0x8, R16 ;  /* 0x000000081b1a1825 */ /* 0x010fe400078e0010 */
[----:B------:R-:W4:Y:S02]  /*0880*/  @P1 LDG.E.64.CONSTANT R16, desc[UR6][R4.64+0x8] ;  /* 0x0000080604101981 */ /* 0x000f24000c1e9b00 */
[----:B------:R-:W-:-:S02]  /*0890*/  @P2 IMAD R25, R0, UR8, R19 ;  /* 0x0000000800192c24 */ /* 0x000fc4000f8e0213 */
[----:B------:R-:W4:Y:S04]  /*08a0*/  @P1 LDG.E.64.CONSTANT R18, desc[UR6][R26.64] ;  /* 0x000000061a121981 */ /* 0x000f28000c1e9b00 */
[----:B--2---:R2:W2:Y:S01]  /*08b0*/  @!P2 LDG.E.64.CONSTANT R8, desc[UR6][R10.64] ;  /* 0x000000060a08a981 */ /* 0x0044a2000c1e9b00 */
[----:B-1----:R-:W-:-:S03]  /*08c0*/  @P2 IMAD.WIDE.U32 R24, R25, 0x8, R22 ;  /* 0x0000000819182825 */ /* 0x002fc600078e0016 */
[----:B------:R-:W4:Y:S01]  /*08d0*/  @P2 LDG.E.64.CONSTANT R22, desc[UR6][R4.64+0x10] ;  /* 0x0000100604162981 */ /* 0x000f22000c1e9b00 */
[----:B------:R-:W-:-:S03]  /*08e0*/  @P3 IMAD R29, R0, UR8, R3 ;  /* 0x00000008001d3c24 */ /* 0x000fc6000f8e0203 */
[----:B------:R-:W4:Y:S01]  /*08f0*/  @P2 LDG.E.64.CONSTANT R24, desc[UR6][R24.64] ;  /* 0x0000000618182981 */ /* 0x000f22000c1e9b00 */
[----:B0-----:R-:W-:-:S03]  /*0900*/  @P3 IMAD.WIDE.U32 R28, R29, 0x8, R14 ;  /* 0x000000081d1c3825 */ /* 0x001fc600078e000e */
[----:B------:R-:W4:Y:S04]  /*0910*/  @P3 LDG.E.64.CONSTANT R14, desc[UR6][R4.64+0x18] ;  /* 0x00001806040e3981 */ /* 0x000f28000c1e9b00 */
[----:B------:R-:W4:Y:S01]  /*0920*/  @P3 LDG.E.64.CONSTANT R28, desc[UR6][R28.64] ;  /* 0x000000061c1c3981 */ /* 0x000f22000c1e9b00 */
[----:B---3--:R-:W-:-:S03]  /*0930*/  @P0 DFMA R6, R20, R12, R6 ;  /* 0x0000000c1406022b */ /* 0x008fc60000000006 */
[----:B--2---:R0:W5:Y:S05]  /*0940*/  @!P3 LDG.E.64.CONSTANT R8, desc[UR6][R10.64] ;  /* 0x000000060a08b981 */ /* 0x00416a000c1e9b00 */
[----:B----4-:R-:W-:-:S08]  /*0950*/  @P1 DFMA R6, R16, R18, R6 ;  /* 0x000000121006122b */ /* 0x010fd00000000006 */
[----:B------:R-:W-:Y:S01]  /*0960*/  @P2 DFMA R6, R22, R24, R6 ;  /* 0x000000181606222b */ /* 0x000fe20000000006 */
[----:B------:R-:W-:-:S07]  /*0970*/  VIADD R2, R2, 0x4 ;  /* 0x0000000402027836 */ /* 0x000fce0000000000 */
[----:B0-----:R-:W-:-:S11]  /*0980*/  @P3 DFMA R6, R14, R28, R6 ;  /* 0x0000001c0e06322b */ /* 0x001fd60000000006 */
.L_x_13:
[----:B------:R-:W-:Y:S05]  /*0990*/  BRA.U !UP1, `(.L_x_10) ;  /* 0x00000001098c7547 */ /* 0x000fea000b800000 */
[----:B------:R-:W-:Y:S02]  /*09a0*/  UISETP.NE.AND UP0, UPT, UR4, 0x1, UPT ;  /* 0x000000010400788c */ /* 0x000fe4000bf05270 */
[----:B------:R-:W-:-:S04]  /*09b0*/  ULOP3.LUT UR5, UR8, 0x1, URZ, 0xc0, !UPT ;  /* 0x0000000108057892 */ /* 0x000fc8000f8ec0ff */
[----:B------:R-:W-:-:S03]  /*09c0*/  UISETP.NE.U32.AND UP1, UPT, UR5, 0x1, UPT ;  /* 0x000000010500788c */ /* 0x000fc6000bf25070 */
[----:B------:R-:W-:Y:S08]  /*09d0*/  BRA.U !UP0, `(.L_x_14) ;  /* 0x0000000108507547 */ /* 0x000ff0000b800000 */
[----:B------:R-:W-:Y:S01]  /*09e0*/  ISETP.NE.AND P1, PT, R0, R2, PT ;  /* 0x000000020000720c */ /* 0x000fe20003f25270 */
[----:B------:R-:W-:Y:S01]  /*09f0*/  VIADD R17, R2, 0x1 ;  /* 0x0000000102117836 */ /* 0x000fe20000000000 */
[----:B------:R-:W0:Y:S11]  /*0a00*/  LDC.64 R12, c[0x0][0x390] ;  /* 0x0000e400ff0c7b82 */ /* 0x000e360000000a00 */
[----:B-----5:R1:W2:Y:S01]  /*0a10*/  @!P1 LDG.E.64.CONSTANT R8, desc[UR6][R10.64] ;  /* 0x000000060a089981 */ /* 0x0202a2000c1e9b00 */
[C---:B------:R-:W-:Y:S01]  /*0a20*/  ISETP.NE.AND P0, PT, R0.reuse, R17, PT ;  /* 0x000000110000720c */ /* 0x040fe20003f05270 */
[----:B------:R-:W3:Y:S01]  /*0a30*/  @P1 LDC.64 R14, c[0x0][0x380] ;  /* 0x0000e000ff0e1b82 */ /* 0x000ee20000000a00 */
[----:B------:R-:W-:-:S02]  /*0a40*/  @P1 IMAD R19, R0, UR8, R2 ;  /* 0x0000000800131c24 */ /* 0x000fc4000f8e0202 */
[----:B0-----:R-:W-:-:S09]  /*0a50*/  IMAD.WIDE.U32 R12, R2, 0x8, R12 ;  /* 0x00000008020c7825 */ /* 0x001fd200078e000c */
[----:B------:R-:W0:Y:S01]  /*0a60*/  @P0 LDC.64 R4, c[0x0][0x380] ;  /* 0x0000e000ff040b82 */ /* 0x000e220000000a00 */
[----:B------:R-:W-:Y:S02]  /*0a70*/  @P0 IMAD R17, R0, UR8, R17 ;  /* 0x0000000800110c24 */ /* 0x000fe4000f8e0211 */
[----:B---3--:R-:W-:Y:S02]  /*0a80*/  @P1 IMAD.WIDE.U32 R18, R19, 0x8, R14 ;  /* 0x0000000813121825 */ /* 0x008fe400078e000e */
[----:B------:R-:W3:Y:S04]  /*0a90*/  @P1 LDG.E.64.CONSTANT R14, desc[UR6][R12.64] ;  /* 0x000000060c0e1981 */ /* 0x000ee8000c1e9b00 */
[----:B------:R-:W3:Y:S01]  /*0aa0*/  @P1 LDG.E.64.CONSTANT R18, desc[UR6][R18.64] ;  /* 0x0000000612121981 */ /* 0x000ee2000c1e9b00 */
[----:B0-----:R-:W-:-:S03]  /*0ab0*/  @P0 IMAD.WIDE.U32 R16, R17, 0x8, R4 ;  /* 0x0000000811100825 */ /* 0x001fc600078e0004 */
[----:B------:R-:W4:Y:S04]  /*0ac0*/  @P0 LDG.E.64.CONSTANT R4, desc[UR6][R12.64+0x8] ;  /* 0x000008060c040981 */ /* 0x000f28000c1e9b00 */
[----:B------:R-:W4:Y:S04]  /*0ad0*/  @P0 LDG.E.64.CONSTANT R16, desc[UR6][R16.64] ;  /* 0x0000000610100981 */ /* 0x000f28000c1e9b00 */
[----:B--2---:R1:W5:Y:S01]  /*0ae0*/  @!P0 LDG.E.64.CONSTANT R8, desc[UR6][R10.64] ;  /* 0x000000060a088981 */ /* 0x004362000c1e9b00 */
[----:B------:R-:W-:Y:S01]  /*0af0*/  IADD3 R2, PT, PT, R2, 0x2, RZ ;  /* 0x0000000202027810 */ /* 0x000fe20007ffe0ff */
[----:B---3--:R-:W-:-:S08]  /*0b00*/  @P1 DFMA R6, R18, R14, R6 ;  /* 0x0000000e1206122b */ /* 0x008fd00000000006 */
[----:B-1--4-:R-:W-:-:S11]  /*0b10*/  @P0 DFMA R6, R4, R16, R6 ;  /* 0x000000100406022b */ /* 0x012fd60000000006 */
.L_x_14:
[----:B------:R-:W-:Y:S05]  /*0b20*/  BRA.U UP1, `(.L_x_10) ;  /* 0x0000000101287547 */ /* 0x000fea000b800000 */
[----:B------:R-:W-:-:S13]  /*0b30*/  ISETP.NE.AND P0, PT, R0, R2, PT ;  /* 0x000000020000720c */ /* 0x000fda0003f05270 */
[----:B------:R-:W0:Y:S01]  /*0b40*/  @P0 LDC.64 R4, c[0x0][0x390] ;  /* 0x0000e400ff040b82 */ /* 0x000e220000000a00 */
[----:B------:R-:W-:Y:S01]  /*0b50*/  @P0 IMAD R15, R0, UR8, R2 ;  /* 0x00000008000f0c24 */ /* 0x000fe2000f8e0202 */
[----:B-----5:R1:W5:Y:S06]  /*0b60*/  @!P0 LDG.E.64.CONSTANT R8, desc[UR6][R10.64] ;  /* 0x000000060a088981 */ /* 0x02036c000c1e9b00 */
[----:B------:R-:W2:Y:S01]  /*0b70*/  @P0 LDC.64 R12, c[0x0][0x380] ;  /* 0x0000e000ff0c0b82 */ /* 0x000ea20000000a00 */
[----:B0-----:R-:W-:-:S06]  /*0b80*/  @P0 IMAD.WIDE.U32 R2, R2, 0x8, R4 ;  /* 0x0000000802020825 */ /* 0x001fcc00078e0004 */
[----:B------:R-:W3:Y:S01]  /*0b90*/  @P0 LDG.E.64.CONSTANT R2, desc[UR6][R2.64] ;  /* 0x0000000602020981 */ /* 0x000ee2000c1e9b00 */
[----:B--2---:R-:W-:-:S06]  /*0ba0*/  @P0 IMAD.WIDE.U32 R4, R15, 0x8, R12 ;  /* 0x000000080f040825 */ /* 0x004fcc00078e000c */
[----:B------:R-:W3:Y:S02]  /*0bb0*/  @P0 LDG.E.64.CONSTANT R4, desc[UR6][R4.64] ;  /* 0x0000000604040981 */ /* 0x000ee4000c1e9b00 */
[----:B-1-3--:R-:W-:-:S11]  /*0bc0*/  @P0 DFMA R6, R2, R4, R6 ;  /* 0x000000040206022b */ /* 0x00afd60000000006 */
.L_x_10:
[----:B------:R-:W0:Y:S02]  /*0bd0*/  LDC.64 R2, c[0x0][0x398] ;  /* 0x0000e600ff027b82 */ /* 0x000e240000000a00 */
[----:B0-----:R-:W-:-:S06]  /*0be0*/  IMAD.WIDE.U32 R2, R0, 0x8, R2 ;  /* 0x0000000800027825 */ /* 0x001fcc00078e0002 */
[----:B------:R-:W2:Y:S01]  /*0bf0*/  LDG.E.64.CONSTANT R2, desc[UR6][R2.64] ;  /* 0x0000000602027981 */ /* 0x000ea2000c1e9b00 */
[----:B-----5:R-:W0:Y:S01]  /*0c00*/  MUFU.RCP64H R5, R9 ;  /* 0x0000000900057308 */ /* 0x020e220000001800 */
[----:B------:R-:W-:Y:S01]  /*0c10*/  IMAD.MOV.U32 R4, RZ, RZ, 0x1 ;  /* 0x00000001ff047424 */ /* 0x000fe200078e00ff */
[----:B------:R-:W-:Y:S05]  /*0c20*/  BSSY.RECONVERGENT B0, `(.L_x_15) ;  /* 0x0000012000007945 */ /* 0x000fea0003800200 */
[----:B0-----:R-:W-:-:S08]  /*0c30*/  DFMA R10, R4, -R8, 1 ;  /* 0x3ff00000040a742b */ /* 0x001fd00000000808 */
[----:B------:R-:W-:-:S08]  /*0c40*/  DFMA R10, R10, R10, R10 ;  /* 0x0000000a0a0a722b */ /* 0x000fd0000000000a */
[----:B------:R-:W-:-:S08]  /*0c50*/  DFMA R10, R4, R10, R4 ;  /* 0x0000000a040a722b */ /* 0x000fd00000000004 */
[----:B------:R-:W-:-:S08]  /*0c60*/  DFMA R4, R10, -R8, 1 ;  /* 0x3ff000000a04742b */ /* 0x000fd00000000808 */
[----:B------:R-:W-:Y:S02]  /*0c70*/  DFMA R4, R10, R4, R10 ;  /* 0x000000040a04722b */ /* 0x000fe4000000000a */
[----:B--2---:R-:W-:-:S08]  /*0c80*/  DADD R12, R2, -R6 ;  /* 0x00000000020c7229 */ /* 0x004fd00000000806 */
[----:B------:R-:W-:Y:S02]  /*0c90*/  DMUL R6, R12, R4 ;  /* 0x000000040c067228 */ /* 0x000fe40000000000 */
[----:B------:R-:W-:-:S06]  /*0ca0*/  FSETP.GEU.AND P1, PT, |R13|, 6.5827683646048100446e-37, PT ;  /* 0x036000000d00780b */ /* 0x000fcc0003f2e200 */
[----:B------:R-:W-:-:S08]  /*0cb0*/  DFMA R10, R6, -R8, R12 ;  /* 0x80000008060a722b */ /* 0x000fd0000000000c */
[----:B------:R-:W-:-:S10]  /*0cc0*/  DFMA R2, R4, R10, R6 ;  /* 0x0000000a0402722b */ /* 0x000fd40000000006 */
[----:B------:R-:W-:-:S05]  /*0cd0*/  FFMA R4, RZ, R9, R3 ;  /* 0x00000009ff047223 */ /* 0x000fca0000000003 */
[----:B------:R-:W-:-:S13]  /*0ce0*/  FSETP.GT.AND P0, PT, |R4|, 1.469367938527859385e-39, PT ;  /* 0x001000000400780b */ /* 0x000fda0003f04200 */
[----:B------:R-:W-:Y:S05]  /*0cf0*/  @P0 BRA P1, `(.L_x_16) ;  /* 0x0000000000100947 */ /* 0x000fea0000800000 */
[----:B------:R-:W-:Y:S01]  /*0d00*/  IMAD.MOV.U32 R4, RZ, RZ, R8 ;  /* 0x000000ffff047224 */ /* 0x000fe200078e0008 */
[----:B------:R-:W-:Y:S02]  /*0d10*/  MOV R5, R9 ;  /* 0x0000000900057202 */ /* 0x000fe40000000f00 */
[----:B------:R-:W-:-:S07]  /*0d20*/  MOV R10, 0xd40 ;  /* 0x00000d40000a7802 */ /* 0x000fce0000000f00 */
[----:B------:R-:W-:Y:S05]  /*0d30*/  CALL.REL.NOINC `($__internal_0_$__cuda_sm20_div_rn_f64_full) ;  /* 0x0000000000a07944 */ /* 0x000fea0003c00000 */
.L_x_16:
[----:B------:R-:W-:Y:S05]  /*0d40*/  BSYNC.RECONVERGENT B0 ;  /* 0x0000000000007941 */ /* 0x000fea0003800200 */
.L_x_15:
[----:B------:R-:W0:Y:S01]  /*0d50*/  LDC.64 R4, c[0x0][0x390] ;  /* 0x0000e400ff047b82 */ /* 0x000e220000000a00 */
[----:B------:R-:W-:Y:S01]  /*0d60*/  UMOV UR4, 0x4646d497 ;  /* 0x4646d49700047882 */ /* 0x000fe20000000000 */
[----:B------:R-:W-:Y:S01]  /*0d70*/  UMOV UR5, 0x3c670ef5 ;  /* 0x3c670ef500057882 */ /* 0x000fe20000000000 */
[----:B------:R-:W-:-:S05]  /*0d80*/  IMAD.MOV.U32 R8, RZ, RZ, 0x1 ;  /* 0x00000001ff087424 */ /* 0x000fca00078e00ff */
[----:B------:R-:W1:Y:S01]  /*0d90*/  LDC.64 R14, c[0x0][0x388] ;  /* 0x0000e200ff0e7b82 */ /* 0x000e620000000a00 */
[----:B0-----:R-:W-:-:S06]  /*0da0*/  IMAD.WIDE.U32 R4, R0, 0x8, R4 ;  /* 0x0000000800047825 */ /* 0x001fcc00078e0004 */
[----:B------:R-:W2:Y:S01]  /*0db0*/  LDG.E.64.CONSTANT R4, desc[UR6][R4.64] ;  /* 0x0000000604047981 */ /* 0x000ea2000c1e9b00 */
[----:B------:R-:W-:Y:S01]  /*0dc0*/  DADD R6, R2, UR4 ;  /* 0x0000000402067e29 */ /* 0x000fe20008000000 */
[----:B------:R-:W-:Y:S05]  /*0dd0*/  BSSY.RECONVERGENT B0, `(.L_x_17) ;  /* 0x0000019000007945 */ /* 0x000fea0003800200 */
[----:B------:R-:W0:Y:S02]  /*0de0*/  MUFU.RCP64H R9, R7 ;  /* 0x0000000700097308 */ /* 0x000e240000001800 */
[----:B0-----:R-:W-:-:S08]  /*0df0*/  DFMA R10, -R6, R8, 1 ;  /* 0x3ff00000060a742b */ /* 0x001fd00000000108 */
[----:B------:R-:W-:-:S08]  /*0e00*/  DFMA R10, R10, R10, R10 ;  /* 0x0000000a0a0a722b */ /* 0x000fd0000000000a */
[----:B------:R-:W-:-:S08]  /*0e10*/  DFMA R10, R8, R10, R8 ;  /* 0x0000000a080a722b */ /* 0x000fd00000000008 */
[----:B------:R-:W-:Y:S02]  /*0e20*/  DFMA R8, -R6, R10, 1 ;  /* 0x3ff000000608742b */ /* 0x000fe4000000010a */
[----:B--2---:R-:W-:-:S06]  /*0e30*/  DADD R16, -R4, R2 ;  /* 0x0000000004107229 */ /* 0x004fcc0000000102 */
[----:B------:R-:W-:Y:S01]  /*0e40*/  DFMA R4, R10, R8, R10 ;  /* 0x000000080a04722b */ /* 0x000fe2000000000a */
[----:B-1----:R-:W-:-:S05]  /*0e50*/  IMAD.WIDE.U32 R8, R0, 0x8, R14 ;  /* 0x0000000800087825 */ /* 0x002fca00078e000e */
[----:B------:R0:W-:Y:S02]  /*0e60*/  STG.E.64 desc[UR6][R8.64], R2 ;  /* 0x0000000208007986 */ /* 0x0001e4000c101b06 */
[----:B------:R-:W-:Y:S01]  /*0e70*/  DMUL R10, R16, R4 ;  /* 0x00000004100a7228 */ /* 0x000fe20000000000 */
[----:B------:R-:W-:-:S07]  /*0e80*/  FSETP.GEU.AND P1, PT, |R17|, 6.5827683646048100446e-37, PT ;  /* 0x036000001100780b */ /* 0x000fce0003f2e200 */
[----:B------:R-:W-:-:S08]  /*0e90*/  DFMA R12, -R6, R10, R16 ;  /* 0x0000000a060c722b */ /* 0x000fd00000000110 */
[----:B------:R-:W-:-:S10]  /*0ea0*/  DFMA R4, R4, R12, R10 ;  /* 0x0000000c0404722b */ /* 0x000fd4000000000a */
[----:B------:R-:W-:-:S05]  /*0eb0*/  FFMA R10, RZ, R7, R5 ;  /* 0x00000007ff0a7223 */ /* 0x000fca0000000005 */
[----:B------:R-:W-:-:S13]  /*0ec0*/  FSETP.GT.AND P0, PT, |R10|, 1.469367938527859385e-39, PT ;  /* 0x001000000a00780b */ /* 0x000fda0003f04200 */
[----:B0-----:R-:W-:Y:S05]  /*0ed0*/  @P0 BRA P1, `(.L_x_18) ;  /* 0x0000000000200947 */ /* 0x001fea0000800000 */
[----:B------:R-:W-:Y:S01]  /*0ee0*/  IMAD.MOV.U32 R12, RZ, RZ, R16 ;  /* 0x000000ffff0c7224 */ /* 0x000fe200078e0010 */
[----:B------:R-:W-:Y:S01]  /*0ef0*/  MOV R13, R17 ;  /* 0x00000011000d7202 */ /* 0x000fe20000000f00 */
[----:B------:R-:W-:Y:S01]  /*0f00*/  IMAD.MOV.U32 R4, RZ, RZ, R6 ;  /* 0x000000ffff047224 */ /* 0x000fe200078e0006 */
[----:B------:R-:W-:Y:S01]  /*0f10*/  MOV R10, 0xf40 ;  /* 0x00000f40000a7802 */ /* 0x000fe20000000f00 */
[----:B------:R-:W-:-:S07]  /*0f20*/  IMAD.MOV.U32 R5, RZ, RZ, R7 ;  /* 0x000000ffff057224 */ /* 0x000fce00078e0007 */
[----:B------:R-:W-:Y:S05]  /*0f30*/  CALL.REL.NOINC `($__internal_0_$__cuda_sm20_div_rn_f64_full) ;  /* 0x0000000000207944 */ /* 0x000fea0003c00000 */
[----:B------:R-:W-:Y:S01]  /*0f40*/  MOV R4, R2 ;  /* 0x0000000200047202 */ /* 0x000fe20000000f00 */
[----:B------:R-:W-:-:S07]  /*0f50*/  IMAD.MOV.U32 R5, RZ, RZ, R3 ;  /* 0x000000ffff057224 */ /* 0x000fce00078e0003 */
.L_x_18:
[----:B------:R-:W-:Y:S05]  /*0f60*/  BSYNC.RECONVERGENT B0 ;  /* 0x0000000000007941 */ /* 0x000fea0003800200 */
.L_x_17:
[----:B------:R-:W0:Y:S01]  /*0f70*/  LDC.64 R2, c[0x0][0x3a0] ;  /* 0x0000e800ff027b82 */ /* 0x000e220000000a00 */
[----:B------:R-:W-:Y:S01]  /*0f80*/  DADD R4, -RZ, |R4| ;  /* 0x00000000ff047229 */ /* 0x000fe20000000504 */
[----:B0-----:R-:W-:-:S06]  /*0f90*/  IMAD.WIDE.U32 R2, R0, 0x8, R2 ;  /* 0x0000000800027825 */ /* 0x001fcc00078e0002 */
[----:B------:R-:W-:Y:S01]  /*0fa0*/  STG.E.64 desc[UR6][R2.64], R4 ;  /* 0x0000000402007986 */ /* 0x000fe2000c101b06 */
[----:B------:R-:W-:Y:S05]  /*0fb0*/  EXIT ;  /* 0x000000000000794d */ /* 0x000fea0003800000 */
        .weak           $__internal_0_$__cuda_sm20_div_rn_f64_full
        .type           $__internal_0_$__cuda_sm20_div_rn_f64_full,@function
        .size           $__internal_0_$__cuda_sm20_div_rn_f64_full,(.L_x_41 - $__internal_0_$__cuda_sm20_div_rn_f64_full)
$__internal_0_$__cuda_sm20_div_rn_f64_full:
[C---:B------:R-:W-:Y:S01]  /*0fc0*/  FSETP.GEU.AND P0, PT, |R5|.reuse, 1.469367938527859385e-39, PT ;  /* 0x001000000500780b */ /* 0x040fe20003f0e200 */
[----:B------:R-:W-:Y:S01]  /*0fd0*/  IMAD.MOV.U32 R7, RZ, RZ, R13 ;  /* 0x000000ffff077224 */ /* 0x000fe200078e000d */
[----:B------:R-:W-:Y:S01]  /*0fe0*/  LOP3.LUT R2, R5, 0x800fffff, RZ, 0xc0, !PT ;  /* 0x800fffff05027812 */ /* 0x000fe200078ec0ff */
[----:B------:R-:W-:Y:S01]  /*0ff0*/  IMAD.MOV.U32 R16, RZ, RZ, 0x1 ;  /* 0x00000001ff107424 */ /* 0x000fe200078e00ff */
[----:B------:R-:W-:Y:S01]  /*1000*/  MOV R6, R12 ;  /* 0x0000000c00067202 */ /* 0x000fe20000000f00 */
[----:B------:R-:W-:Y:S01]  /*1010*/  BSSY.RECONVERGENT B1, `(.L_x_19) ;  /* 0x0000055000017945 */ /* 0x000fe20003800200 */
[----:B------:R-:W-:Y:S01]  /*1020*/  LOP3.LUT R3, R2, 0x3ff00000, RZ, 0xfc, !PT ;  /* 0x3ff0000002037812 */ /* 0x000fe200078efcff */
[----:B------:R-:W-:Y:S01]  /*1030*/  IMAD.MOV.U32 R2, RZ, RZ, R4 ;  /* 0x000000ffff027224 */ /* 0x000fe200078e0004 */
[C---:B------:R-:W-:Y:S02]  /*1040*/  FSETP.GEU.AND P2, PT, |R7|.reuse, 1.469367938527859385e-39, PT ;  /* 0x001000000700780b */ /* 0x040fe40003f4e200 */
[----:B------:R-:W-:-:S02]  /*1050*/  LOP3.LUT R11, R7, 0x7ff00000, RZ, 0xc0, !PT ;  /* 0x7ff00000070b7812 */ /* 0x000fc400078ec0ff */
[----:B------:R-:W-:Y:S01]  /*1060*/  LOP3.LUT R14, R5, 0x7ff00000, RZ, 0xc0, !PT ;  /* 0x7ff00000050e7812 */ /* 0x000fe200078ec0ff */
[----:B------:R-:W-:-:S03]  /*1070*/  @!P0 DMUL R2, R4, 8.98846567431157953865e+307 ;  /* 0x7fe0000004028828 */ /* 0x000fc60000000000 */
[----:B------:R-:W-:-:S03]  /*1080*/  ISETP.GE.U32.AND P1, PT, R11, R14, PT ;  /* 0x0000000e0b00720c */ /* 0x000fc60003f26070 */
[----:B------:R-:W0:Y:S02]  /*1090*/  MUFU.RCP64H R17, R3 ;  /* 0x0000000300117308 */ /* 0x000e240000001800 */
[----:B------:R-:W-:Y:S01]  /*10a0*/  @!P2 LOP3.LUT R12, R5, 0x7ff00000, RZ, 0xc0, !PT ;  /* 0x7ff00000050ca812 */ /* 0x000fe200078ec0ff */
[----:B------:R-:W-:-:S03]  /*10b0*/  @!P2 IMAD.MOV.U32 R18, RZ, RZ, RZ ;  /* 0x000000ffff12a224 */ /* 0x000fc600078e00ff */
[----:B------:R-:W-:Y:S02]  /*10c0*/  @!P2 ISETP.GE.U32.AND P3, PT, R11, R12, PT ;  /* 0x0000000c0b00a20c */ /* 0x000fe40003f66070 */
[----:B------:R-:W-:-:S04]  /*10d0*/  MOV R12, 0x1ca00000 ;  /* 0x1ca00000000c7802 */ /* 0x000fc80000000f00 */
[----:B------:R-:W-:-:S04]  /*10e0*/  @!P2 SEL R13, R12, 0x63400000, !P3 ;  /* 0x634000000c0da807 */ /* 0x000fc80005800000 */
[----:B------:R-:W-:Y:S01]  /*10f0*/  @!P2 LOP3.LUT R13, R13, 0x80000000, R7, 0xf8, !PT ;  /* 0x800000000d0da812 */ /* 0x000fe200078ef807 */
[----:B0-----:R-:W-:-:S03]  /*1100*/  DFMA R8, R16, -R2, 1 ;  /* 0x3ff000001008742b */ /* 0x001fc60000000802 */
[----:B------:R-:W-:-:S05]  /*1110*/  @!P2 LOP3.LUT R19, R13, 0x100000, RZ, 0xfc, !PT ;  /* 0x001000000d13a812 */ /* 0x000fca00078efcff */
[----:B------:R-:W-:-:S08]  /*1120*/  DFMA R8, R8, R8, R8 ;  /* 0x000000080808722b */ /* 0x000fd00000000008 */
[----:B------:R-:W-:Y:S01]  /*1130*/  DFMA R16, R16, R8, R16 ;  /* 0x000000081010722b */ /* 0x000fe20000000010 */
[----:B------:R-:W-:Y:S01]  /*1140*/  SEL R9, R12, 0x63400000, !P1 ;  /* 0x634000000c097807 */ /* 0x000fe20004800000 */
[----:B------:R-:W-:-:S03]  /*1150*/  IMAD.MOV.U32 R8, RZ, RZ, R6 ;  /* 0x000000ffff087224 */ /* 0x000fc600078e0006 */
[----:B------:R-:W-:-:S03]  /*1160*/  LOP3.LUT R9, R9, 0x800fffff, R7, 0xf8, !PT ;  /* 0x800fffff09097812 */ /* 0x000fc600078ef807 */
[----:B------:R-:W-:-:S03]  /*1170*/  DFMA R20, R16, -R2, 1 ;  /* 0x3ff000001014742b */ /* 0x000fc60000000802 */
[----:B------:R-:W-:-:S05]  /*1180*/  @!P2 DFMA R8, R8, 2, -R18 ;  /* 0x400000000808a82b */ /* 0x000fca0000000812 */
[----:B------:R-:W-:Y:S01]  /*1190*/  DFMA R16, R16, R20, R16 ;  /* 0x000000141010722b */ /* 0x000fe20000000010 */
[----:B------:R-:W-:Y:S01]  /*11a0*/  MOV R21, R11 ;  /* 0x0000000b00157202 */ /* 0x000fe20000000f00 */
[----:B------:R-:W-:Y:S01]  /*11b0*/  IMAD.MOV.U32 R20, RZ, RZ, R14 ;  /* 0x000000ffff147224 */ /* 0x000fe200078e000e */
[----:B------:R-:W-:Y:S02]  /*11c0*/  @!P0 LOP3.LUT R20, R3, 0x7ff00000, RZ, 0xc0, !PT ;  /* 0x7ff0000003148812 */ /* 0x000fe400078ec0ff */
[----:B------:R-:W-:Y:S02]  /*11d0*/  @!P2 LOP3.LUT R21, R9, 0x7ff00000, RZ, 0xc0, !PT ;  /* 0x7ff000000915a812 */ /* 0x000fe400078ec0ff */
[----:B------:R-:W-:Y:S01]  /*11e0*/  IADD3 R22, PT, PT, R20, -0x1, RZ ;  /* 0xffffffff14167810 */ /* 0x000fe20007ffe0ff */
[----:B------:R-:W-:Y:S02]  /*11f0*/  DMUL R18, R16, R8 ;  /* 0x0000000810127228 */ /* 0x000fe40000000000 */
[----:B------:R-:W-:-:S05]  /*1200*/  VIADD R13, R21, 0xffffffff ;  /* 0xffffffff150d7836 */ /* 0x000fca0000000000 */
[----:B------:R-:W-:Y:S01]  /*1210*/  ISETP.GT.U32.AND P0, PT, R13, 0x7feffffe, PT ;  /* 0x7feffffe0d00780c */ /* 0x000fe20003f04070 */
[----:B------:R-:W-:-:S03]  /*1220*/  DFMA R14, R18, -R2, R8 ;  /* 0x80000002120e722b */ /* 0x000fc60000000008 */
[----:B------:R-:W-:-:S05]  /*1230*/  ISETP.GT.U32.OR P0, PT, R22, 0x7feffffe, P0 ;  /* 0x7feffffe1600780c */ /* 0x000fca0000704470 */
[----:B------:R-:W-:-:S08]  /*1240*/  DFMA R14, R16, R14, R18 ;  /* 0x0000000e100e722b */ /* 0x000fd00000000012 */
[----:B------:R-:W-:Y:S05]  /*1250*/  @P0 BRA `(.L_x_20) ;  /* 0x00000000006c0947 */ /* 0x000fea0003800000 */
[----:B------:R-:W-:-:S04]  /*1260*/  LOP3.LUT R16, R5, 0x7ff00000, RZ, 0xc0, !PT ;  /* 0x7ff0000005107812 */ /* 0x000fc800078ec0ff */
[CC--:B------:R-:W-:Y:S02]  /*1270*/  VIADDMNMX R6, R11.reuse, -R16.reuse, 0xb9600000, !PT ;  /* 0xb96000000b067446 */ /* 0x0c0fe40007800910 */
[----:B------:R-:W-:Y:S02]  /*1280*/  ISETP.GE.U32.AND P0, PT, R11, R16, PT ;  /* 0x000000100b00720c */ /* 0x000fe40003f06070 */
[----:B------:R-:W-:Y:S02]  /*1290*/  VIMNMX R6, PT, PT, R6, 0x46a00000, PT ;  /* 0x46a0000006067848 */ /* 0x000fe40003fe0100 */
[----:B------:R-:W-:-:S05]  /*12a0*/  SEL R11, R12, 0x63400000, !P0 ;  /* 0x634000000c0b7807 */ /* 0x000fca0004000000 */
[----:B------:R-:W-:Y:S01]  /*12b0*/  IMAD.IADD R11, R6, 0x1, -R11 ;  /* 0x00000001060b7824 */ /* 0x000fe200078e0a0b */
[----:B------:R-:W-:-:S03]  /*12c0*/  MOV R6, RZ ;  /* 0x000000ff00067202 */ /* 0x000fc60000000f00 */
[----:B------:R-:W-:-:S06]  /*12d0*/  VIADD R7, R11, 0x7fe00000 ;  /* 0x7fe000000b077836 */ /* 0x000fcc0000000000 */
[----:B------:R-:W-:-:S10]  /*12e0*/  DMUL R12, R14, R6 ;  /* 0x000000060e0c7228 */ /* 0x000fd40000000000 */
[----:B------:R-:W-:-:S13]  /*12f0*/  FSETP.GTU.AND P0, PT, |R13|, 1.469367938527859385e-39, PT ;  /* 0x001000000d00780b */ /* 0x000fda0003f0c200 */
[----:B------:R-:W-:Y:S05]  /*1300*/  @P0 BRA `(.L_x_21) ;  /* 0x0000000000940947 */ /* 0x000fea0003800000 */
[----:B------:R-:W-:Y:S01]  /*1310*/  DFMA R2, R14, -R2, R8 ;  /* 0x800000020e02722b */ /* 0x000fe20000000008 */
[----:B------:R-:W-:-:S09]  /*1320*/  IMAD.MOV.U32 R6, RZ, RZ, RZ ;  /* 0x000000ffff067224 */ /* 0x000fd200078e00ff */
[C---:B------:R-:W-:Y:S02]  /*1330*/  FSETP.NEU.AND P0, PT, R3.reuse, RZ, PT ;  /* 0x000000ff0300720b */ /* 0x040fe40003f0d000 */
[----:B------:R-:W-:-:S04]  /*1340*/  LOP3.LUT R5, R3, 0x80000000, R5, 0x48, !PT ;  /* 0x8000000003057812 */ /* 0x000fc800078e4805 */
[----:B------:R-:W-:-:S07]  /*1350*/  LOP3.LUT R7, R5, R7, RZ, 0xfc, !PT ;  /* 0x0000000705077212 */ /* 0x000fce00078efcff */
[----:B------:R-:W-:Y:S05]  /*1360*/  @!P0 BRA `(.L_x_21) ;  /* 0x00000000007c8947 */ /* 0x000fea0003800000 */
[----:B------:R-:W-:Y:S01]  /*1370*/  IMAD.MOV R3, RZ, RZ, -R11 ;  /* 0x000000ffff037224 */ /* 0x000fe200078e0a0b */
[----:B------:R-:W-:Y:S01]  /*1380*/  MOV R2, RZ ;  /* 0x000000ff00027202 */ /* 0x000fe20000000f00 */
[----:B------:R-:W-:-:S05]  /*1390*/  DMUL.RP R6, R14, R6 ;  /* 0x000000060e067228 */ /* 0x000fca0000008000 */
[----:B------:R-:W-:-:S05]  /*13a0*/  DFMA R2, R12, -R2, R14 ;  /* 0x800000020c02722b */ /* 0x000fca000000000e */
[----:B------:R-:W-:Y:S02]  /*13b0*/  LOP3.LUT R5, R7, R5, RZ, 0x3c, !PT ;  /* 0x0000000507057212 */ /* 0x000fe400078e3cff */
[----:B------:R-:W-:-:S04]  /*13c0*/  IADD3 R2, PT, PT, -R11, -0x43300000, RZ ;  /* 0xbcd000000b027810 */ /* 0x000fc80007ffe1ff */
[----:B------:R-:W-:-:S04]  /*13d0*/  FSETP.NEU.AND P0, PT, |R3|, R2, PT ;  /* 0x000000020300720b */ /* 0x000fc80003f0d200 */
[----:B------:R-:W-:Y:S02]  /*13e0*/  FSEL R12, R6, R12, !P0 ;  /* 0x0000000c060c7208 */ /* 0x000fe40004000000 */
[----:B------:R-:W-:Y:S01]  /*13f0*/  FSEL R13, R5, R13, !P0 ;  /* 0x0000000d050d7208 */ /* 0x000fe20004000000 */
[----:B------:R-:W-:Y:S06]  /*1400*/  BRA `(.L_x_21) ;  /* 0x0000000000547947 */ /* 0x000fec0003800000 */
.L_x_20:
[----:B------:R-:W-:-:S14]  /*1410*/  DSETP.NAN.AND P0, PT, R6, R6, PT ;  /* 0x000000060600722a */ /* 0x000fdc0003f08000 */
[----:B------:R-:W-:Y:S05]  /*1420*/  @P0 BRA `(.L_x_22) ;  /* 0x0000000000440947 */ /* 0x000fea0003800000 */
[----:B------:R-:W-:-:S14]  /*1430*/  DSETP.NAN.AND P0, PT, R4, R4, PT ;  /* 0x000000040400722a */ /* 0x000fdc0003f08000 */
[----:B------:R-:W-:Y:S05]  /*1440*/  @P0 BRA `(.L_x_23) ;  /* 0x0000000000300947 */ /* 0x000fea0003800000 */
[----:B------:R-:W-:Y:S01]  /*1450*/  ISETP.NE.AND P0, PT, R21, R20, PT ;  /* 0x000000141500720c */ /* 0x000fe20003f05270 */
[----:B------:R-:W-:Y:S02]  /*1460*/  IMAD.MOV.U32 R12, RZ, RZ, 0x0 ;  /* 0x00000000ff0c7424 */ /* 0x000fe400078e00ff */
[----:B------:R-:W-:-:S10]  /*1470*/  IMAD.MOV.U32 R13, RZ, RZ, -0x80000 ;  /* 0xfff80000ff0d7424 */ /* 0x000fd400078e00ff */
[----:B------:R-:W-:Y:S05]  /*1480*/  @!P0 BRA `(.L_x_21) ;  /* 0x0000000000348947 */ /* 0x000fea0003800000 */
[----:B------:R-:W-:Y:S02]  /*1490*/  ISETP.NE.AND P0, PT, R21, 0x7ff00000, PT ;  /* 0x7ff000001500780c */ /* 0x000fe40003f05270 */
[----:B------:R-:W-:Y:S02]  /*14a0*/  LOP3.LUT R13, R7, 0x80000000, R5, 0x48, !PT ;  /* 0x80000000070d7812 */ /* 0x000fe400078e4805 */
[----:B------:R-:W-:-:S13]  /*14b0*/  ISETP.EQ.OR P0, PT, R20, RZ, !P0 ;  /* 0x000000ff1400720c */ /* 0x000fda0004702670 */
[----:B------:R-:W-:Y:S02]  /*14c0*/  @P0 LOP3.LUT R2, R13, 0x7ff00000, RZ, 0xfc, !PT ;  /* 0x7ff000000d020812 */ /* 0x000fe400078efcff */
[----:B------:R-:W-:Y:S01]  /*14d0*/  @!P0 MOV R12, RZ ;  /* 0x000000ff000c8202 */ /* 0x000fe20000000f00 */
[----:B------:R-:W-:Y:S02]  /*14e0*/  @P0 IMAD.MOV.U32 R12, RZ, RZ, RZ ;  /* 0x000000ffff0c0224 */ /* 0x000fe400078e00ff */
[----:B------:R-:W-:Y:S01]  /*14f0*/  @P0 IMAD.MOV.U32 R13, RZ, RZ, R2 ;  /* 0x000000ffff0d0224 */ /* 0x000fe200078e0002 */
[----:B------:R-:W-:Y:S06]  /*1500*/  BRA `(.L_x_21) ;  /* 0x0000000000147947 */ /* 0x000fec0003800000 */
.L_x_23:
[----:B------:R-:W-:Y:S02]  /*1510*/  LOP3.LUT R13, R5, 0x80000, RZ, 0xfc, !PT ;  /* 0x00080000050d7812 */ /* 0x000fe400078efcff */
[----:B------:R-:W-:Y:S01]  /*1520*/  MOV R12, R4 ;  /* 0x00000004000c7202 */ /* 0x000fe20000000f00 */
[----:B------:R-:W-:Y:S06]  /*1530*/  BRA `(.L_x_21) ;  /* 0x0000000000087947 */ /* 0x000fec0003800000 */
.L_x_22:
[----:B------:R-:W-:Y:S01]  /*1540*/  LOP3.LUT R13, R7, 0x80000, RZ, 0xfc, !PT ;  /* 0x00080000070d7812 */ /* 0x000fe200078efcff */
[----:B------:R-:W-:-:S07]  /*1550*/  IMAD.MOV.U32 R12, RZ, RZ, R6 ;  /* 0x000000ffff0c7224 */ /* 0x000fce00078e0006 */
.L_x_21:
[----:B------:R-:W-:Y:S05]  /*1560*/  BSYNC.RECONVERGENT B1 ;  /* 0x0000000000017941 */ /* 0x000fea0003800200 */
.L_x_19:
[----:B------:R-:W-:Y:S01]  /*1570*/  IMAD.MOV.U32 R11, RZ, RZ, 0x0 ;  /* 0x00000000ff0b7424 */ /* 0x000fe200078e00ff */
[----:B------:R-:W-:Y:S01]  /*1580*/  MOV R3, R13 ;  /* 0x0000000d00037202 */ /* 0x000fe20000000f00 */
[----:B------:R-:W-:Y:S02]  /*1590*/  IMAD.MOV.U32 R2, RZ, RZ, R12 ;  /* 0x000000ffff027224 */ /* 0x000fe400078e000c */
[----:B------:R-:W-:Y:S05]  /*15a0*/  RET.REL.NODEC R10 `(_Z20JacobiMethodKernel_APdS_S_S_S_j) ;  /* 0xffffffe80a947950 */ /* 0x000fea0003c3ffff */
.L_x_24:
        /* <DEDUP_REMOVED lines=13> */
.L_x_41:


//--------------------- .text._Z20JacobiMethodKernel_BPdS_S_S_S_j --------------------------
	.section	.text._Z20JacobiMethodKernel_BPdS_S_S_S_j,"ax",@progbits
	.align	128
        .global         _Z20JacobiMethodKernel_BPdS_S_S_S_j
        .type           _Z20JacobiMethodKernel_BPdS_S_S_S_j,@function
        .size           _Z20JacobiMethodKernel_BPdS_S_S_S_j,(.L_x_42 - _Z20JacobiMethodKernel_BPdS_S_S_S_j)
        .other          _Z20JacobiMethodKernel_BPdS_S_S_S_j,@"STO_CUDA_ENTRY STV_DEFAULT"
_Z20JacobiMethodKernel_BPdS_S_S_S_j:
.text._Z20JacobiMethodKernel_BPdS_S_S_S_j:
[----:B------:R-:W-:Y:S01]  /*0000*/  LDC R1, c[0x0][0x37c] ;  /* 0x0000df00ff017b82 */ /* 0x000fe20000000800 */
[----:B------:R-:W0:Y:S07]  /*0010*/  S2R R0, SR_TID.X ;  /* 0x0000000000007919 */ /* 0x000e2e0000002100 */
[----:B------:R-:W0:Y:S01]  /*0020*/  S2UR UR4, SR_CTAID.X ;  /* 0x00000000000479c3 */ /* 0x000e220000002500 */
[----:B------:R-:W1:Y:S01]  /*0030*/  LDCU UR5, c[0x0][0x3a8] ;  /* 0x00007500ff0577ac */ /* 0x000e620008000800 */
[----:B------:R-:W-:-:S02]  /*0040*/  CS2R R10, SRZ ;  /* 0x00000000000a7805 */ /* 0x000fc4000001ff00 */
[----:B------:R-:W-:Y:S01]  /*0050*/  CS2R R8, SRZ ;  /* 0x0000000000087805 */ /* 0x000fe2000001ff00 */
[----:B------:R-:W2:Y:S03]  /*0060*/  LDCU.64 UR8, c[0x0][0x358] ;  /* 0x00006b00ff0877ac */ /* 0x000ea60008000a00 */
[----:B------:R-:W0:Y:S01]  /*0070*/  LDC R3, c[0x0][0x360] ;  /* 0x0000d800ff037b82 */ /* 0x000e220000000800 */
[----:B------:R-:W3:Y:S07]  /*0080*/  LDCU UR7, c[0x0][0x370] ;  /* 0x00006e00ff0777ac */ /* 0x000eee0008000800 */
[----:B------:R-:W4:Y:S01]  /*0090*/  LDC.64 R12, c[0x0][0x380] ;  /* 0x0000e000ff0c7b82 */ /* 0x000f220000000a00 */
[C---:B0-----:R-:W-:Y:S01]  /*00a0*/  IMAD R2, R3.reuse, UR4, R0 ;  /* 0x0000000403027c24 */ /* 0x041fe2000f8e0200 */
[----:B------:R-:W-:Y:S01]  /*00b0*/  LOP3.LUT R4, R3, 0x7, RZ, 0xc0, !PT ;  /* 0x0000000703047812 */ /* 0x000fe200078ec0ff */
[----:B------:R-:W-:-:S02]  /*00c0*/  UMOV UR4, URZ ;  /* 0x000000ff00047c82 */ /* 0x000fc40008000000 */
[----:B-1----:R-:W-:-:S04]  /*00d0*/  IMAD R5, R2, UR5, R2 ;  /* 0x0000000502057c24 */ /* 0x002fc8000f8e0202 */
[----:B----4-:R-:W-:Y:S01]  /*00e0*/  IMAD.WIDE.U32 R12, R5, 0x8, R12 ;  /* 0x00000008050c7825 */ /* 0x010fe200078e000c */
[----:B--23--:R-:W-:-:S07]  /*00f0*/  LOP3.LUT R5, R3, 0x7f8, RZ, 0xc0, !PT ;  /* 0x000007f803057812 */ /* 0x00cfce00078ec0ff */
.L_x_30:
[----:B0-----:R-:W0:Y:S01]  /*0100*/  LDC.64 R14, c[0x0][0x390] ;  /* 0x0000e400ff0e7b82 */ /* 0x001e220000000a00 */
[----:B------:R-:W-:-:S04]  /*0110*/  IMAD R7, R3, UR4, RZ ;  /* 0x0000000403077c24 */ /* 0x000fc8000f8e02ff */
[----:B------:R-:W-:-:S04]  /*0120*/  IMAD.IADD R17, R7, 0x1, R0 ;  /* 0x0000000107117824 */ /* 0x000fc800078e0200 */
[----:B0-----:R-:W-:-:S06]  /*0130*/  IMAD.WIDE.U32 R14, R17, 0x8, R14 ;  /* 0x00000008110e7825 */ /* 0x001fcc00078e000e */
[----:B------:R-:W2:Y:S01]  /*0140*/  LDG.E.64.CONSTANT R14, desc[UR8][R14.64] ;  /* 0x000000080e0e7981 */ /* 0x000ea2000c1e9b00 */
[----:B------:R-:W0:Y:S01]  /*0150*/  S2UR UR6, SR_CgaCtaId ;  /* 0x00000000000679c3 */ /* 0x000e220000008800 */
[----:B------:R-:W-:Y:S01]  /*0160*/  UMOV UR5, 0x400 ;  /* 0x0000040000057882 */ /* 0x000fe20000000000 */
[----:B------:R-:W-:Y:S01]  /*0170*/  ISETP.GE.U32.AND P0, PT, R3, 0x8, PT ;  /* 0x000000080300780c */ /* 0x000fe20003f06070 */
[----:B------:R-:W-:Y:S01]  /*0180*/  UIADD3 UR4, UPT, UPT, UR4, 0x1, URZ ;  /* 0x0000000104047890 */ /* 0x000fe2000fffe0ff */
[----:B------:R-:W-:-:S03]  /*0190*/  IMAD.MOV.U32 R6, RZ, RZ, RZ ;  /* 0x000000ffff067224 */ /* 0x000fc600078e00ff */
[----:B------:R-:W-:Y:S02]  /*01a0*/  UISETP.NE.AND UP0, UPT, UR4, UR7, UPT ;  /* 0x000000070400728c */ /* 0x000fe4000bf05270 */
[----:B0-----:R-:W-:-:S06]  /*01b0*/  ULEA UR6, UR6, UR5, 0x18 ;  /* 0x0000000506067291 */ /* 0x001fcc000f8ec0ff */
[----:B------:R-:W-:-:S05]  /*01c0*/  LEA R17, R0, UR6, 0x3 ;  /* 0x0000000600117c11 */ /* 0x000fca000f8e18ff */
[----:B--2---:R0:W-:Y:S01]  /*01d0*/  STS.64 [R17], R14 ;  /* 0x0000000e11007388 */ /* 0x0041e20000000a00 */
[----:B------:R-:W-:Y:S06]  /*01e0*/  BAR.SYNC.DEFER_BLOCKING 0x0 ;  /* 0x0000000000007b1d */ /* 0x000fec0000010000 */
[----:B-----5:R-:W-:Y:S05]  /*01f0*/  @!P0 BRA `(.L_x_25) ;  /* 0x0000000400588947 */ /* 0x020fea0003800000 */
[----:B------:R-:W-:-:S05]  /*0200*/  UMOV UR5, URZ ;  /* 0x000000ff00057c82 */ /* 0x000fca0008000000 */
.L_x_26:
[----:B------:R-:W-:-:S05]  /*0210*/  VIADD R27, R7, UR5 ;  /* 0x00000005071b7c36 */ /* 0x000fca0008000000 */
[----:B------:R-:W-:-:S13]  /*0220*/  ISETP.NE.AND P5, PT, R27, R2, PT ;  /* 0x000000021b00720c */ /* 0x000fda0003fa5270 */
[----:B-----5:R1:W2:Y:S01]  /*0230*/  @!P5 LDG.E.64.CONSTANT R10, desc[UR8][R12.64] ;  /* 0x000000080c0ad981 */ /* 0x0202a2000c1e9b00 */
[C---:B------:R-:W-:Y:S01]  /*0240*/  VIADD R21, R27.reuse, 0x1 ;  /* 0x000000011b157836 */ /* 0x040fe20000000000 */
[C---:B------:R-:W-:Y:S01]  /*0250*/  IADD3 R19, PT, PT, R27.reuse, 0x2, RZ ;  /* 0x000000021b137810 */ /* 0x040fe20007ffe0ff */
[----:B------:R-:W-:Y:S01]  /*0260*/  VIADD R23, R27, 0x3 ;  /* 0x000000031b177836 */ /* 0x000fe20000000000 */
[----:B0-----:R-:W0:Y:S02]  /*0270*/  @P5 LDC R17, c[0x0][0x3a8] ;  /* 0x0000ea00ff115b82 */ /* 0x001e240000000800 */
[-C--:B------:R-:W-:Y:S02]  /*0280*/  ISETP.NE.AND P6, PT, R21, R2.reuse, PT ;  /* 0x000000021500720c */ /* 0x080fe40003fc5270 */
[-C--:B------:R-:W-:Y:S02]  /*0290*/  ISETP.NE.AND P4, PT, R19, R2.reuse, PT ;  /* 0x000000021300720c */ /* 0x080fe40003f85270 */
[----:B------:R-:W-:Y:S01]  /*02a0*/  ISETP.NE.AND P3, PT, R23, R2, PT ;  /* 0x000000021700720c */ /* 0x000fe20003f65270 */
[C---:B------:R-:W-:Y:S01]  /*02b0*/  VIADD R29, R27.reuse, 0x4 ;  /* 0x000000041b1d7836 */ /* 0x040fe20000000000 */
[----:B------:R-:W3:Y:S01]  /*02c0*/  @P5 LDC.64 R14, c[0x0][0x380] ;  /* 0x0000e000ff0e5b82 */ /* 0x000ee20000000a00 */
[----:B------:R-:W-:-:S07]  /*02d0*/  VIADD R6, R27, 0x5 ;  /* 0x000000051b067836 */ /* 0x000fce0000000000 */
[----:B------:R-:W4:Y:S01]  /*02e0*/  @P6 LDC R18, c[0x0][0x3a8] ;  /* 0x0000ea00ff126b82 */ /* 0x000f220000000800 */
[----:B--2---:R1:W2:Y:S01]  /*02f0*/  @!P6 LDG.E.64.CONSTANT R10, desc[UR8][R12.64] ;  /* 0x000000080c0ae981 */ /* 0x0042a2000c1e9b00 */
[----:B0-----:R-:W-:Y:S01]  /*0300*/  @P5 IMAD R17, R2, R17, R27 ;  /* 0x0000001102115224 */ /* 0x001fe200078e021b */
[----:B------:R-:W-:Y:S01]  /*0310*/  ULEA UR10, UR5, UR6, 0x3 ;  /* 0x00000006050a7291 */ /* 0x000fe2000f8e18ff */
[----:B------:R-:W-:-:S04]  /*0320*/  VIADD R25, R27, 0x6 ;  /* 0x000000061b197836 */ /* 0x000fc80000000000 */
[----:B------:R-:W0:Y:S01]  /*0330*/  @P3 LDC R22, c[0x0][0x3a8] ;  /* 0x0000ea00ff163b82 */ /* 0x000e220000000800 */
[----:B--2---:R1:W2:Y:S01]  /*0340*/  @!P4 LDG.E.64.CONSTANT R10, desc[UR8][R12.64] ;  /* 0x000000080c0ac981 */ /* 0x0042a2000c1e9b00 */
[----:B------:R-:W-:-:S03]  /*0350*/  ISETP.NE.AND P2, PT, R29, R2, PT ;  /* 0x000000021d00720c */ /* 0x000fc60003f45270 */
[----:B--2---:R1:W2:Y:S01]  /*0360*/  @!P3 LDG.E.64.CONSTANT R10, desc[UR8][R12.64] ;  /* 0x000000080c0ab981 */ /* 0x0042a2000c1e9b00 */
[----:B------:R-:W-:-:S09]  /*0370*/  ISETP.NE.AND P1, PT, R6, R2, PT ;  /* 0x000000020600720c */ /* 0x000fd20003f25270 */
[----:B--2---:R1:W2:Y:S01]  /*0380*/  @!P2 LDG.E.64.CONSTANT R10, desc[UR8][R12.64] ;  /* 0x000000080c0aa981 */ /* 0x0042a2000c1e9b00 */
[----:B---3--:R-:W-:Y:S02]  /*0390*/  @P5 IMAD.WIDE.U32 R16, R17, 0x8, R14 ;  /* 0x0000000811105825 */ /* 0x008fe400078e000e */
[----:B------:R-:W3:Y:S04]  /*03a0*/  @P6 LDC.64 R14, c[0x0][0x380] ;  /* 0x0000e000ff0e6b82 */ /* 0x000ee80000000a00 */
[----:B------:R-:W2:Y:S01]  /*03b0*/  @P5 LDG.E.64.CONSTANT R16, desc[UR8][R16.64] ;  /* 0x0000000810105981 */ /* 0x000ea2000c1e9b00 */
[----:B----4-:R-:W-:-:S03]  /*03c0*/  @P6 IMAD R21, R2, R18, R21 ;  /* 0x0000001202156224 */ /* 0x010fc600078e0215 */
[----:B------:R-:W4:Y:S01]  /*03d0*/  @P4 LDC R18, c[0x0][0x3a8] ;  /* 0x0000ea00ff124b82 */ /* 0x000f220000000800 */
[----:B---3--:R-:W-:-:S07]  /*03e0*/  @P6 IMAD.WIDE.U32 R20, R21, 0x8, R14 ;  /* 0x0000000815146825 */ /* 0x008fce00078e000e */
[----:B------:R-:W3:Y:S01]  /*03f0*/  @P4 LDC.64 R14, c[0x0][0x380] ;  /* 0x0000e000ff0e4b82 */ /* 0x000ee20000000a00 */
[----:B------:R-:W2:Y:S01]  /*0400*/  @P6 LDG.E.64.CONSTANT R20, desc[UR8][R20.64] ;  /* 0x0000000814146981 */ /* 0x000ea2000c1e9b00 */
[----:B----4-:R-:W-:-:S04]  /*0410*/  @P4 IMAD R19, R2, R18, R19 ;  /* 0x0000001202134224 */ /* 0x010fc800078e0213 */
[----:B---3--:R-:W-:Y:S01]  /*0420*/  @P4 IMAD.WIDE.U32 R18, R19, 0x8, R14 ;  /* 0x0000000813124825 */ /* 0x008fe200078e000e */
[----:B------:R-:W-:Y:S01]  /*0430*/  ISETP.NE.AND P0, PT, R25, R2, PT ;  /* 0x000000021900720c */ /* 0x000fe20003f05270 */
[----:B------:R-:W3:Y:S04]  /*0440*/  @P5 LDS.64 R14, [UR10] ;  /* 0x0000000aff0e5984 */ /* 0x000ee80008000a00 */
[----:B------:R-:W4:Y:S01]  /*0450*/  @P4 LDG.E.64.CONSTANT R18, desc[UR8][R18.64] ;  /* 0x0000000812124981 */ /* 0x000f22000c1e9b00 */
[----:B0-----:R-:W-:Y:S01]  /*0460*/  @P3 IMAD R23, R2, R22, R23 ;  /* 0x0000001602173224 */ /* 0x001fe200078e0217 */
[----:B------:R-:W-:-:S06]  /*0470*/  IADD3 R27, PT, PT, R27, 0x7, RZ ;  /* 0x000000071b1b7810 */ /* 0x000fcc0007ffe0ff */
[----:B------:R-:W0:Y:S01]  /*0480*/  @P0 LDC R24, c[0x0][0x3a8] ;  /* 0x0000ea00ff180b82 */ /* 0x000e220000000800 */
[----:B--2---:R1:W2:Y:S01]  /*0490*/  @!P1 LDG.E.64.CONSTANT R10, desc[UR8][R12.64] ;  /* 0x000000080c0a9981 */ /* 0x0042a2000c1e9b00 */
[----:B---3--:R-:W-:-:S03]  /*04a0*/  @P5 DFMA R8, R16, R14, R8 ;  /* 0x0000000e1008522b */ /* 0x008fc60000000008 */
[----:B------:R-:W3:Y:S03]  /*04b0*/  @P6 LDS.64 R16, [UR10+0x8] ;  /* 0x0000080aff106984 */ /* 0x000ee60008000a00 */
[----:B------:R-:W0:Y:S02]  /*04c0*/  @P3 LDC.64 R14, c[0x0][0x380] ;  /* 0x0000e000ff0e3b82 */ /* 0x000e240000000a00 */
[----:B0-----:R-:W-:-:S06]  /*04d0*/  @P3 IMAD.WIDE.U32 R14, R23, 0x8, R14 ;  /* 0x00000008170e3825 */ /* 0x001fcc00078e000e */
[----:B------:R-:W0:Y:S01]  /*04e0*/  @P2 LDC.64 R22, c[0x0][0x380] ;  /* 0x0000e000ff162b82 */ /* 0x000e220000000a00 */
[----:B------:R-:W4:Y:S01]  /*04f0*/  @P3 LDG.E.64.CONSTANT R14, desc[UR8][R14.64] ;  /* 0x000000080e0e3981 */ /* 0x000f22000c1e9b00 */
[----:B---3--:R-:W-:-:S06]  /*0500*/  @P6 DFMA R8, R20, R16, R8 ;  /* 0x000000101408622b */ /* 0x008fcc0000000008 */
[----:B------:R-:W3:Y:S01]  /*0510*/  @P2 LDC R17, c[0x0][0x3a8] ;  /* 0x0000ea00ff112b82 */ /* 0x000ee20000000800 */
[----:B------:R-:W4:Y:S01]  /*0520*/  @P4 LDS.64 R20, [UR10+0x10] ;  /* 0x0000100aff144984 */ /* 0x000f220008000a00 */
[----:B------:R-:W-:-:S03]  /*0530*/  ISETP.NE.AND P5, PT, R27, R2, PT ;  /* 0x000000021b00720c */ /* 0x000fc60003fa5270 */
[----:B--2---:R1:W2:Y:S01]  /*0540*/  @!P0 LDG.E.64.CONSTANT R10, desc[UR8][R12.64] ;  /* 0x000000080c0a8981 */ /* 0x0042a2000c1e9b00 */
[----:B---3--:R-:W-:Y:S02]  /*0550*/  @P2 IMAD R17, R2, R17, R29 ;  /* 0x0000001102112224 */ /* 0x008fe400078e021d */
[----:B------:R-:W3:Y:S02]  /*0560*/  @P1 LDC R29, c[0x0][0x3a8] ;  /* 0x0000ea00ff1d1b82 */ /* 0x000ee40000000800 */
[----:B0-----:R-:W-:-:S06]  /*0570*/  @P2 IMAD.WIDE.U32 R22, R17, 0x8, R22 ;  /* 0x0000000811162825 */ /* 0x001fcc00078e0016 */
[----:B------:R-:W0:Y:S01]  /*0580*/  @P1 LDC.64 R16, c[0x0][0x380] ;  /* 0x0000e000ff101b82 */ /* 0x000e220000000a00 */
[----:B------:R-:W2:Y:S01]  /*0590*/  @P2 LDG.E.64.CONSTANT R22, desc[UR8][R22.64] ;  /* 0x0000000816162981 */ /* 0x000ea2000c1e9b00 */
[----:B----4-:R-:W-:-:S06]  /*05a0*/  @P4 DFMA R8, R18, R20, R8 ;  /* 0x000000141208422b */ /* 0x010fcc0000000008 */
[----:B------:R-:W4:Y:S01]  /*05b0*/  @P0 LDC.64 R18, c[0x0][0x380] ;  /* 0x0000e000ff120b82 */ /* 0x000f220000000a00 */
[----:B---3--:R-:W-:-:S07]  /*05c0*/  @P1 IMAD R21, R2, R29, R6 ;  /* 0x0000001d02151224 */ /* 0x008fce00078e0206 */
[----:B------:R-:W3:Y:S01]  /*05d0*/  @P5 LDC R6, c[0x0][0x3a8] ;  /* 0x0000ea00ff065b82 */ /* 0x000ee20000000800 */
[----:B0-----:R-:W-:-:S07]  /*05e0*/  @P1 IMAD.WIDE.U32 R20, R21, 0x8, R16 ;  /* 0x0000000815141825 */ /* 0x001fce00078e0010 */
[----:B------:R-:W0:Y:S01]  /*05f0*/  @P5 LDC.64 R16, c[0x0][0x380] ;  /* 0x0000e000ff105b82 */ /* 0x000e220000000a00 */
[----:B------:R-:W-:Y:S01]  /*0600*/  @P0 IMAD R25, R2, R24, R25 ;  /* 0x0000001802190224 */ /* 0x000fe200078e0219 */
[----:B------:R-:W2:Y:S03]  /*0610*/  @P1 LDG.E.64.CONSTANT R20, desc[UR8][R20.64] ;  /* 0x0000000814141981 */ /* 0x000ea6000c1e9b00 */
[----:B----4-:R-:W-:-:S06]  /*0620*/  @P0 IMAD.WIDE.U32 R18, R25, 0x8, R18 ;  /* 0x0000000819120825 */ /* 0x010fcc00078e0012 */
[----:B------:R-:W4:Y:S01]  /*0630*/  @P0 LDG.E.64.CONSTANT R18, desc[UR8][R18.64] ;  /* 0x0000000812120981 */ /* 0x000f22000c1e9b00 */
[----:B---3--:R-:W-:-:S04]  /*0640*/  @P5 IMAD R25, R2, R6, R27 ;  /* 0x0000000602195224 */ /* 0x008fc800078e021b */
[----:B0-----:R-:W-:Y:S02]  /*0650*/  @P5 IMAD.WIDE.U32 R24, R25, 0x8, R16 ;  /* 0x0000000819185825 */ /* 0x001fe400078e0010 */
[----:B------:R-:W0:Y:S04]  /*0660*/  @P3 LDS.64 R16, [UR10+0x18] ;  /* 0x0000180aff103984 */ /* 0x000e280008000a00 */
[----:B------:R-:W3:Y:S04]  /*0670*/  @P5 LDG.E.64.CONSTANT R24, desc[UR8][R24.64] ;  /* 0x0000000818185981 */ /* 0x000ee8000c1e9b00 */
[----:B--2---:R1:W5:Y:S01]  /*0680*/  @!P5 LDG.E.64.CONSTANT R10, desc[UR8][R12.64] ;  /* 0x000000080c0ad981 */ /* 0x004362000c1e9b00 */
[----:B0-----:R-:W-:-:S03]  /*0690*/  @P3 DFMA R8, R14, R16, R8 ;  /* 0x000000100e08322b */ /* 0x001fc60000000008 */
[----:B------:R-:W0:Y:S04]  /*06a0*/  @P2 LDS.64 R16, [UR10+0x20] ;  /* 0x0000200aff102984 */ /* 0x000e280008000a00 */
[----:B------:R-:W2:Y:S01]  /*06b0*/  @P1 LDS.64 R14, [UR10+0x28] ;  /* 0x0000280aff0e1984 */ /* 0x000ea20008000a00 */
[----:B0-----:R-:W-:-:S03]  /*06c0*/  @P2 DFMA R8, R22, R16, R8 ;  /* 0x000000101608222b */ /* 0x001fc60000000008 */
[----:B------:R-:W4:Y:S04]  /*06d0*/  @P0 LDS.64 R22, [UR10+0x30] ;  /* 0x0000300aff160984 */ /* 0x000f280008000a00 */
[----:B------:R-:W3:Y:S01]  /*06e0*/  @P5 LDS.64 R16, [UR10+0x38] ;  /* 0x0000380aff105984 */ /* 0x000ee20008000a00 */
[----:B--2---:R-:W-:Y:S01]  /*06f0*/  @P1 DFMA R8, R20, R14, R8 ;  /* 0x0000000e1408122b */ /* 0x004fe20000000008 */
[----:B------:R-:W-:-:S07]  /*0700*/  UIADD3 UR5, UPT, UPT, UR5, 0x8, URZ ;  /* 0x0000000805057890 */ /* 0x000fce000fffe0ff */
[----:B----4-:R-:W-:Y:S01]  /*0710*/  @P0 DFMA R8, R18, R22, R8 ;  /* 0x000000161208022b */ /* 0x010fe20000000008 */
[----:B------:R-:W-:-:S07]  /*0720*/  ISETP.NE.AND P0, PT, R5, UR5, PT ;  /* 0x0000000505007c0c */ /* 0x000fce000bf05270 */
[----:B---3--:R-:W-:-:S06]  /*0730*/  @P5 DFMA R8, R24, R16, R8 ;  /* 0x000000101808522b */ /* 0x008fcc0000000008 */
[----:B-1----:R-:W-:Y:S05]  /*0740*/  @P0 BRA `(.L_x_26) ;  /* 0xfffffff800b00947 */ /* 0x002fea000383ffff */
[----:B------:R-:W-:-:S07]  /*0750*/  IMAD.MOV.U32 R6, RZ, RZ, R5 ;  /* 0x000000ffff067224 */ /* 0x000fce00078e0005 */
.L_x_25:
[----:B------:R-:W-:-:S13]  /*0760*/  ISETP.NE.AND P0, PT, R4, RZ, PT ;  /* 0x000000ff0400720c */ /* 0x000fda0003f05270 */
[----:B------:R-:W-:Y:S05]  /*0770*/  @!P0 BRA `(.L_x_27) ;  /* 0x0000000400788947 */ /* 0x000fea0003800000 */
[----:B0-----:R-:W-:-:S05]  /*0780*/  VIADD R14, R4, 0xffffffff ;  /* 0xffffffff040e7836 */ /* 0x001fca0000000000 */
[----:B------:R-:W-:-:S13]  /*0790*/  ISETP.GE.U32.AND P0, PT, R14, 0x3, PT ;  /* 0x000000030e00780c */ /* 0x000fda0003f06070 */
[----:B------:R-:W-:Y:S05]  /*07a0*/  @!P0 BRA `(.L_x_28) ;  /* 0x0000000000b48947 */ /* 0x000fea0003800000 */
[----:B------:R-:W-:-:S05]  /*07b0*/  IMAD.IADD R23, R7, 0x1, R6 ;  /* 0x0000000107177824 */ /* 0x000fca00078e0206 */
[----:B------:R-:W-:-:S13]  /*07c0*/  ISETP.NE.AND P0, PT, R2, R23, PT ;  /* 0x000000170200720c */ /* 0x000fda0003f05270 */
[----:B-----5:R-:W2:Y:S01]  /*07d0*/  @!P0 LDG.E.64.CONSTANT R10, desc[UR8][R12.64] ;  /* 0x000000080c0a8981 */ /* 0x020ea2000c1e9b00 */
[C---:B------:R-:W-:Y:S01]  /*07e0*/  VIADD R17, R23.reuse, 0x1 ;  /* 0x0000000117117836 */ /* 0x040fe20000000000 */
[----:B------:R-:W-:Y:S01]  /*07f0*/  IADD3 R25, PT, PT, R23, 0x2, RZ ;  /* 0x0000000217197810 */ /* 0x000fe20007ffe0ff */
[----:B------:R-:W0:Y:S03]  /*0800*/  @P0 LDC R19, c[0x0][0x3a8] ;  /* 0x0000ea00ff130b82 */ /* 0x000e260000000800 */
[C---:B------:R-:W-:Y:S02]  /*0810*/  ISETP.NE.AND P1, PT, R2.reuse, R17, PT ;  /* 0x000000110200720c */ /* 0x040fe40003f25270 */
[----:B------:R-:W-:-:S03]  /*0820*/  ISETP.NE.AND P2, PT, R2, R25, PT ;  /* 0x000000190200720c */ /* 0x000fc60003f45270 */
[----:B------:R-:W1:Y:S08]  /*0830*/  @P0 LDC.64 R14, c[0x0][0x380] ;  /* 0x0000e000ff0e0b82 */ /* 0x000e700000000a00 */
[----:B------:R-:W3:Y:S01]  /*0840*/  @P1 LDC R27, c[0x0][0x3a8] ;  /* 0x0000ea00ff1b1b82 */ /* 0x000ee20000000800 */
[----:B0-----:R-:W-:-:S07]  /*0850*/  @P0 IMAD R19, R2, R19, R23 ;  /* 0x0000001302130224 */ /* 0x001fce00078e0217 */
[----:B------:R-:W0:Y:S01]  /*0860*/  @P1 LDC.64 R20, c[0x0][0x380] ;  /* 0x0000e000ff141b82 */ /* 0x000e220000000a00 */
[----:B--2---:R-:W2:Y:S01]  /*0870*/  @!P1 LDG.E.64.CONSTANT R10, desc[UR8][R12.64] ;  /* 0x000000080c0a9981 */ /* 0x004ea2000c1e9b00 */
[----:B-1----:R-:W-:-:S06]  /*0880*/  @P0 IMAD.WIDE.U32 R18, R19, 0x8, R14 ;  /* 0x0000000813120825 */ /* 0x002fcc00078e000e */
[----:B------:R-:W1:Y:S01]  /*0890*/  @P2 LDC R24, c[0x0][0x3a8] ;  /* 0x0000ea00ff182b82 */ /* 0x000e620000000800 */
[----:B------:R-:W4:Y:S01]  /*08a0*/  @P0 LDG.E.64.CONSTANT R18, desc[UR8][R18.64] ;  /* 0x0000000812120981 */ /* 0x000f22000c1e9b00 */
[----:B------:R-:W-:-:S06]  /*08b0*/  VIADD R23, R23, 0x3 ;  /* 0x0000000317177836 */ /* 0x000fcc0000000000 */
[----:B------:R-:W1:Y:S01]  /*08c0*/  @P2 LDC.64 R14, c[0x0][0x380] ;  /* 0x0000e000ff0e2b82 */ /* 0x000e620000000a00 */
[C---:B------:R-:W-:Y:S01]  /*08d0*/  ISETP.NE.AND P3, PT, R2.reuse, R23, PT ;  /* 0x000000170200720c */ /* 0x040fe20003f65270 */
[----:B---3--:R-:W-:-:S12]  /*08e0*/  @P1 IMAD R27, R2, R27, R17 ;  /* 0x0000001b021b1224 */ /* 0x008fd800078e0211 */
[----:B------:R-:W3:Y:S08]  /*08f0*/  @P3 LDC R22, c[0x0][0x3a8] ;  /* 0x0000ea00ff163b82 */ /* 0x000ef00000000800 */
[----:B------:R-:W3:Y:S01]  /*0900*/  @P3 LDC.64 R16, c[0x0][0x380] ;  /* 0x0000e000ff103b82 */ /* 0x000ee20000000a00 */
[----:B--2---:R-:W2:Y:S01]  /*0910*/  @!P2 LDG.E.64.CONSTANT R10, desc[UR8][R12.64] ;  /* 0x000000080c0aa981 */ /* 0x004ea2000c1e9b00 */
[----:B0-----:R-:W-:-:S04]  /*0920*/  @P1 IMAD.WIDE.U32 R20, R27, 0x8, R20 ;  /* 0x000000081b141825 */ /* 0x001fc800078e0014 */
[----:B-1----:R-:W-:Y:S02]  /*0930*/  @P2 IMAD R27, R2, R24, R25 ;  /* 0x00000018021b2224 */ /* 0x002fe400078e0219 */
[----:B------:R0:W4:Y:S02]  /*0940*/  @P1 LDG.E.64.CONSTANT R24, desc[UR8][R20.64] ;  /* 0x0000000814181981 */ /* 0x000124000c1e9b00 */
[----:B------:R-:W-:-:S04]  /*0950*/  @P2 IMAD.WIDE.U32 R14, R27, 0x8, R14 ;  /* 0x000000081b0e2825 */ /* 0x000fc800078e000e */
[----:B---3--:R-:W-:Y:S02]  /*0960*/  @P3 IMAD R23, R2, R22, R23 ;  /* 0x0000001602173224 */ /* 0x008fe400078e0217 */
[----:B------:R-:W3:Y:S02]  /*0970*/  @P2 LDG.E.64.CONSTANT R14, desc[UR8][R14.64] ;  /* 0x000000080e0e2981 */ /* 0x000ee4000c1e9b00 */
[----:B------:R-:W-:-:S06]  /*0980*/  @P3 IMAD.WIDE.U32 R16, R23, 0x8, R16 ;  /* 0x0000000817103825 */ /* 0x000fcc00078e0010 */
[----:B------:R-:W3:Y:S01]  /*0990*/  @P3 LDG.E.64.CONSTANT R16, desc[UR8][R16.64] ;  /* 0x0000000810103981 */ /* 0x000ee2000c1e9b00 */
[----:B------:R-:W1:Y:S01]  /*09a0*/  S2R R23, SR_CgaCtaId ;  /* 0x0000000000177919 */ /* 0x000e620000008800 */
[----:B------:R-:W-:-:S04]  /*09b0*/  MOV R22, 0x400 ;  /* 0x0000040000167802 */ /* 0x000fc80000000f00 */
[----:B-1----:R-:W-:-:S05]  /*09c0*/  LEA R23, R23, R22, 0x18 ;  /* 0x0000001617177211 */ /* 0x002fca00078ec0ff */
[----:B------:R-:W-:-:S05]  /*09d0*/  IMAD R26, R6, 0x8, R23 ;  /* 0x00000008061a7824 */ /* 0x000fca00078e0217 */
[----:B0-----:R-:W4:Y:S04]  /*09e0*/  @P0 LDS.64 R20, [R26] ;  /* 0x000000001a140984 */ /* 0x001f280000000a00 */
[----:B------:R-:W-:Y:S04]  /*09f0*/  @P3 LDS.64 R22, [R26+0x18] ;  /* 0x000018001a163984 */ /* 0x000fe80000000a00 */
[----:B--2---:R0:W5:Y:S01]  /*0a00*/  @!P3 LDG.E.64.CONSTANT R10, desc[UR8][R12.64] ;  /* 0x000000080c0ab981 */ /* 0x004162000c1e9b00 */
[----:B----4-:R-:W-:-:S03]  /*0a10*/  @P0 DFMA R8, R18, R20, R8 ;  /* 0x000000141208022b */ /* 0x010fc60000000008 */
[----:B------:R-:W1:Y:S04]  /*0a20*/  @P1 LDS.64 R18, [R26+0x8] ;  /* 0x000008001a121984 */ /* 0x000e680000000a00 */
[----:B------:R-:W3:Y:S01]  /*0a30*/  @P2 LDS.64 R20, [R26+0x10] ;  /* 0x000010001a142984 */ /* 0x000ee20000000a00 */
[----:B------:R-:W-:Y:S01]  /*0a40*/  VIADD R6, R6, 0x4 ;  /* 0x0000000406067836 */ /* 0x000fe20000000000 */
[----:B-1----:R-:W-:-:S08]  /*0a50*/  @P1 DFMA R8, R24, R18, R8 ;  /* 0x000000121808122b */ /* 0x002fd00000000008 */
[----:B---3--:R-:W-:-:S08]  /*0a60*/  @P2 DFMA R8, R14, R20, R8 ;  /* 0x000000140e08222b */ /* 0x008fd00000000008 */
[----:B0-----:R-:W-:-:S11]  /*0a70*/  @P3 DFMA R8, R16, R22, R8 ;  /* 0x000000161008322b */ /* 0x001fd60000000008 */
.L_x_28:
[----:B------:R-:W-:-:S13]  /*0a80*/  LOP3.LUT P0, R14, R3, 0x3, RZ, 0xc0, !PT ;  /* 0x00000003030e7812 */ /* 0x000fda000780c0ff */
[----:B------:R-:W-:Y:S05]  /*0a90*/  @!P0 BRA `(.L_x_27) ;  /* 0x0000000000b08947 */ /* 0x000fea0003800000 */
[----:B------:R-:W-:Y:S02]  /*0aa0*/  ISETP.NE.AND P0, PT, R14, 0x1, PT ;  /* 0x000000010e00780c */ /* 0x000fe40003f05270 */
[----:B------:R-:W-:-:S04]  /*0ab0*/  LOP3.LUT R15, R3, 0x1, RZ, 0xc0, !PT ;  /* 0x00000001030f7812 */ /* 0x000fc800078ec0ff */
[----:B------:R-:W-:-:S07]  /*0ac0*/  ISETP.NE.U32.AND P2, PT, R15, 0x1, PT ;  /* 0x000000010f00780c */ /* 0x000fce0003f45070 */
[----:B------:R-:W-:Y:S06]  /*0ad0*/  @!P0 BRA `(.L_x_29) ;  /* 0x0000000000648947 */ /* 0x000fec0003800000 */
[----:B------:R-:W-:-:S05]  /*0ae0*/  IMAD.IADD R19, R7, 0x1, R6 ;  /* 0x0000000107137824 */ /* 0x000fca00078e0206 */
[----:B------:R-:W-:-:S13]  /*0af0*/  ISETP.NE.AND P0, PT, R2, R19, PT ;  /* 0x000000130200720c */ /* 0x000fda0003f05270 */
[----:B-----5:R0:W2:Y:S01]  /*0b00*/  @!P0 LDG.E.64.CONSTANT R10, desc[UR8][R12.64] ;  /* 0x000000080c0a8981 */ /* 0x0200a2000c1e9b00 */
[----:B------:R-:W-:Y:S01]  /*0b10*/  IADD3 R21, PT, PT, R19, 0x1, RZ ;  /* 0x0000000113157810 */ /* 0x000fe20007ffe0ff */
[----:B------:R-:W1:Y:S03]  /*0b20*/  @P0 LDC R18, c[0x0][0x3a8] ;  /* 0x0000ea00ff120b82 */ /* 0x000e660000000800 */
[----:B------:R-:W-:-:S05]  /*0b30*/  ISETP.NE.AND P1, PT, R2, R21, PT ;  /* 0x000000150200720c */ /* 0x000fca0003f25270 */
[----:B------:R-:W3:Y:S08]  /*0b40*/  @P0 LDC.64 R14, c[0x0][0x380] ;  /* 0x0000e000ff0e0b82 */ /* 0x000ef00000000a00 */
[----:B------:R-:W4:Y:S08]  /*0b50*/  @P1 LDC R20, c[0x0][0x3a8] ;  /* 0x0000ea00ff141b82 */ /* 0x000f300000000800 */
[----:B------:R-:W0:Y:S01]  /*0b60*/  @P1 LDC.64 R16, c[0x0][0x380] ;  /* 0x0000e000ff101b82 */ /* 0x000e220000000a00 */
[----:B-1----:R-:W-:-:S04]  /*0b70*/  @P0 IMAD R19, R2, R18, R19 ;  /* 0x0000001202130224 */ /* 0x002fc800078e0213 */
[----:B---3--:R-:W-:-:S06]  /*0b80*/  @P0 IMAD.WIDE.U32 R14, R19, 0x8, R14 ;  /* 0x00000008130e0825 */ /* 0x008fcc00078e000e */
[----:B------:R-:W3:Y:S01]  /*0b90*/  @P0 LDG.E.64.CONSTANT R14, desc[UR8][R14.64] ;  /* 0x000000080e0e0981 */ /* 0x000ee2000c1e9b00 */
[----:B----4-:R-:W-:-:S04]  /*0ba0*/  @P1 IMAD R19, R2, R20, R21 ;  /* 0x0000001402131224 */ /* 0x010fc800078e0215 */
[----:B0-----:R-:W-:-:S06]  /*0bb0*/  @P1 IMAD.WIDE.U32 R16, R19, 0x8, R16 ;  /* 0x0000000813101825 */ /* 0x001fcc00078e0010 */
[----:B------:R-:W4:Y:S01]  /*0bc0*/  @P1 LDG.E.64.CONSTANT R16, desc[UR8][R16.64] ;  /* 0x0000000810101981 */ /* 0x000f22000c1e9b00 */
[----:B------:R-:W0:Y:S01]  /*0bd0*/  S2R R19, SR_CgaCtaId ;  /* 0x0000000000137919 */ /* 0x000e220000008800 */
[----:B------:R-:W-:Y:S02]  /*0be0*/  MOV R18, 0x400 ;  /* 0x0000040000127802 */ /* 0x000fe40000000f00 */
[----:B--2---:R1:W5:Y:S02]  /*0bf0*/  @!P1 LDG.E.64.CONSTANT R10, desc[UR8][R12.64] ;  /* 0x000000080c0a9981 */ /* 0x004364000c1e9b00 */
[----:B0-----:R-:W-:-:S05]  /*0c00*/  LEA R19, R19, R18, 0x18 ;  /* 0x0000001213137211 */ /* 0x001fca00078ec0ff */
[----:B------:R-:W-:-:S05]  /*0c10*/  IMAD R22, R6, 0x8, R19 ;  /* 0x0000000806167824 */ /* 0x000fca00078e0213 */
[----:B------:R-:W3:Y:S04]  /*0c20*/  @P0 LDS.64 R18, [R22] ;  /* 0x0000000016120984 */ /* 0x000ee80000000a00 */
[----:B------:R-:W4:Y:S01]  /*0c30*/  @P1 LDS.64 R20, [R22+0x8] ;  /* 0x0000080016141984 */ /* 0x000f220000000a00 */
[----:B------:R-:W-:Y:S01]  /*0c40*/  VIADD R6, R6, 0x2 ;  /* 0x0000000206067836 */ /* 0x000fe20000000000 */
[----:B---3--:R-:W-:-:S08]  /*0c50*/  @P0 DFMA R8, R14, R18, R8 ;  /* 0x000000120e08022b */ /* 0x008fd00000000008 */
[----:B-1--4-:R-:W-:-:S11]  /*0c60*/  @P1 DFMA R8, R16, R20, R8 ;  /* 0x000000141008122b */ /* 0x012fd60000000008 */
.L_x_29:
[----:B------:R-:W-:Y:S05]  /*0c70*/  @P2 BRA `(.L_x_27) ;  /* 0x0000000000382947 */ /* 0x000fea0003800000 */
[----:B------:R-:W-:-:S05]  /*0c80*/  IMAD.IADD R7, R7, 0x1, R6 ;  /* 0x0000000107077824 */ /* 0x000fca00078e0206 */
[----:B------:R-:W-:-:S13]  /*0c90*/  ISETP.NE.AND P0, PT, R2, R7, PT ;  /* 0x000000070200720c */ /* 0x000fda0003f05270 */
[----:B------:R-:W0:Y:S01]  /*0ca0*/  @P0 LDC R16, c[0x0][0x3a8] ;  /* 0x0000ea00ff100b82 */ /* 0x000e220000000800 */
[----:B-----5:R1:W5:Y:S07]  /*0cb0*/  @!P0 LDG.E.64.CONSTANT R10, desc[UR8][R12.64] ;  /* 0x000000080c0a8981 */ /* 0x02036e000c1e9b00 */
[----:B------:R-:W2:Y:S01]  /*0cc0*/  @P0 LDC.64 R14, c[0x0][0x380] ;  /* 0x0000e000ff0e0b82 */ /* 0x000ea20000000a00 */
[----:B0-----:R-:W-:-:S04]  /*0cd0*/  @P0 IMAD R7, R2, R16, R7 ;  /* 0x0000001002070224 */ /* 0x001fc800078e0207 */
[----:B--2---:R-:W-:-:S06]  /*0ce0*/  @P0 IMAD.WIDE.U32 R14, R7, 0x8, R14 ;  /* 0x00000008070e0825 */ /* 0x004fcc00078e000e */
[----:B------:R-:W2:Y:S01]  /*0cf0*/  @P0 LDG.E.64.CONSTANT R14, desc[UR8][R14.64] ;  /* 0x000000080e0e0981 */ /* 0x000ea2000c1e9b00 */
[----:B------:R-:W0:Y:S01]  /*0d00*/  @P0 S2R R16, SR_CgaCtaId ;  /* 0x0000000000100919 */ /* 0x000e220000008800 */
[----:B------:R-:W-:-:S04]  /*0d10*/  @P0 MOV R7, 0x400 ;  /* 0x0000040000070802 */ /* 0x000fc80000000f00 */
[----:B0-----:R-:W-:-:S05]  /*0d20*/  @P0 LEA R7, R16, R7, 0x18 ;  /* 0x0000000710070211 */ /* 0x001fca00078ec0ff */
[----:B------:R-:W-:-:S06]  /*0d30*/  @P0 IMAD R6, R6, 0x8, R7 ;  /* 0x0000000806060824 */ /* 0x000fcc00078e0207 */
[----:B------:R-:W2:Y:S02]  /*0d40*/  @P0 LDS.64 R6, [R6] ;  /* 0x0000000006060984 */ /* 0x000ea40000000a00 */
[----:B-12---:R-:W-:-:S11]  /*0d50*/  @P0 DFMA R8, R14, R6, R8 ;  /* 0x000000060e08022b */ /* 0x006fd60000000008 */
.L_x_27:
[----:B------:R-:W-:Y:S06]  /*0d60*/  BAR.SYNC.DEFER_BLOCKING 0x0 ;  /* 0x0000000000007b1d */ /* 0x000fec0000010000 */
[----:B------:R-:W-:Y:S05]  /*0d70*/  BRA.U UP0, `(.L_x_30) ;  /* 0xfffffff100e07547 */ /* 0x000fea000b83ffff */
[----:B------:R-:W1:Y:S02]  /*0d80*/  LDC.64 R4, c[0x0][0x398] ;  /* 0x0000e600ff047b82 */ /* 0x000e640000000a00 */
[----:B-1----:R-:W-:-:S06]  /*0d90*/  IMAD.WIDE.U32 R4, R2, 0x8, R4 ;  /* 0x0000000802047825 */ /* 0x002fcc00078e0004 */
[----:B------:R-:W0:Y:S01]  /*0da0*/  LDG.E.64.CONSTANT R4, desc[UR8][R4.64] ;  /* 0x0000000804047981 */ /* 0x000e22000c1e9b00 */
[----:B-----5:R-:W1:Y:S01]  /*0db0*/  MUFU.RCP64H R7, R11 ;  /* 0x0000000b00077308 */ /* 0x020e620000001800 */
[----:B------:R-:W-:Y:S01]  /*0dc0*/  MOV R6, 0x1 ;  /* 0x0000000100067802 */ /* 0x000fe20000000f00 */
[----:B------:R-:W-:Y:S05]  /*0dd0*/  BSSY.RECONVERGENT B0, `(.L_x_31) ;  /* 0x0000014000007945 */ /* 0x000fea0003800200 */
[----:B-1----:R-:W-:-:S08]  /*0de0*/  DFMA R12, -R10, R6, 1 ;  /* 0x3ff000000a0c742b */ /* 0x002fd00000000106 */
[----:B------:R-:W-:-:S08]  /*0df0*/  DFMA R12, R12, R12, R12 ;  /* 0x0000000c0c0c722b */ /* 0x000fd0000000000c */
[----:B------:R-:W-:-:S08]  /*0e00*/  DFMA R12, R6, R12, R6 ;  /* 0x0000000c060c722b */ /* 0x000fd00000000006 */
[----:B------:R-:W-:-:S08]  /*0e10*/  DFMA R6, -R10, R12, 1 ;  /* 0x3ff000000a06742b */ /* 0x000fd0000000010c */
[----:B------:R-:W-:Y:S02]  /*0e20*/  DFMA R6, R12, R6, R12 ;  /* 0x000000060c06722b */ /* 0x000fe4000000000c */
[----:B0-----:R-:W-:-:S08]  /*0e30*/  DADD R14, -R8, R4 ;  /* 0x00000000080e7229 */ /* 0x001fd00000000104 */
[----:B------:R-:W-:Y:S02]  /*0e40*/  DMUL R8, R14, R6 ;  /* 0x000000060e087228 */ /* 0x000fe40000000000 */
[----:B------:R-:W-:-:S06]  /*0e50*/  FSETP.GEU.AND P1, PT, |R15|, 6.5827683646048100446e-37, PT ;  /* 0x036000000f00780b */ /* 0x000fcc0003f2e200 */
[----:B------:R-:W-:-:S08]  /*0e60*/  DFMA R12, -R10, R8, R14 ;  /* 0x000000080a0c722b */ /* 0x000fd0000000010e */
[----:B------:R-:W-:-:S10]  /*0e70*/  DFMA R4, R6, R12, R8 ;  /* 0x0000000c0604722b */ /* 0x000fd40000000008 */
[----:B------:R-:W-:-:S05]  /*0e80*/  FFMA R0, RZ, R11, R5 ;  /* 0x0000000bff007223 */ /* 0x000fca0000000005 */
[----:B------:R-:W-:-:S13]  /*0e90*/  FSETP.GT.AND P0, PT, |R0|, 1.469367938527859385e-39, PT ;  /* 0x001000000000780b */ /* 0x000fda0003f04200 */
[----:B------:R-:W-:Y:S05]  /*0ea0*/  @P0 BRA P1, `(.L_x_32) ;  /* 0x0000000000180947 */ /* 0x000fea0000800000 */
[----:B------:R-:W-:Y:S01]  /*0eb0*/  IMAD.MOV.U32 R6, RZ, RZ, R10 ;  /* 0x000000ffff067224 */ /* 0x000fe200078e000a */
[----:B------:R-:W-:Y:S01]  /*0ec0*/  MOV R0, 0xef0 ;  /* 0x00000ef000007802 */ /* 0x000fe20000000f00 */
[----:B------:R-:W-:-:S07]  /*0ed0*/  IMAD.MOV.U32 R7, RZ, RZ, R11 ;  /* 0x000000ffff077224 */ /* 0x000fce00078e000b */
[----:B------:R-:W-:Y:S05]  /*0ee0*/  CALL.REL.NOINC `($__internal_1_$__cuda_sm20_div_rn_f64_full) ;  /* 0x0000000000a07944 */ /* 0x000fea0003c00000 */
[----:B------:R-:W-:Y:S02]  /*0ef0*/  IMAD.MOV.U32 R4, RZ, RZ, R6 ;  /* 0x000000ffff047224 */ /* 0x000fe400078e0006 */
[----:B------:R-:W-:-:S07]  /*0f00*/  IMAD.MOV.U32 R5, RZ, RZ, R7 ;  /* 0x000000ffff057224 */ /* 0x000fce00078e0007 */
.L_x_32:
[----:B------:R-:W-:Y:S05]  /*0f10*/  BSYNC.RECONVERGENT B0 ;  /* 0x0000000000007941 */ /* 0x000fea0003800200 */
.L_x_31:
[----:B------:R-:W0:Y:S01]  /*0f20*/  LDC.64 R6, c[0x0][0x390] ;  /* 0x0000e400ff067b82 */ /* 0x000e220000000a00 */
[----:B------:R-:W-:Y:S01]  /*0f30*/  UMOV UR4, 0x4646d497 ;  /* 0x4646d49700047882 */ /* 0x000fe20000000000 */
[----:B------:R-:W-:Y:S01]  /*0f40*/  UMOV UR5, 0x3c670ef5 ;  /* 0x3c670ef500057882 */ /* 0x000fe20000000000 */
[----:B------:R-:W-:-:S05]  /*0f50*/  MOV R10, 0x1 ;  /* 0x00000001000a7802 */ /* 0x000fca0000000f00 */
        /* <DEDUP_REMOVED lines=22> */
[----:B------:R-:W-:Y:S01]  /*10c0*/  MOV R0, 0x1110 ;  /* 0x0000111000007802 */ /* 0x000fe20000000f00 */
[----:B------:R-:W-:Y:S02]  /*10d0*/  IMAD.MOV.U32 R15, RZ, RZ, R19 ;  /* 0x000000ffff0f7224 */ /* 0x000fe400078e0013 */
[----:B------:R-:W-:Y:S02]  /*10e0*/  IMAD.MOV.U32 R6, RZ, RZ, R8 ;  /* 0x000000ffff067224 */ /* 0x000fe400078e0008 */
[----:B------:R-:W-:-:S07]  /*10f0*/  IMAD.MOV.U32 R7, RZ, RZ, R9 ;  /* 0x000000ffff077224 */ /* 0x000fce00078e0009 */
[----:B------:R-:W-:Y:S05]  /*1100*/  CALL.REL.NOINC `($__internal_1_$__cuda_sm20_div_rn_f64_full) ;  /* 0x0000000000187944 */ /* 0x000fea0003c00000 */
.L_x_34:
[----:B------:R-:W-:Y:S05]  /*1110*/  BSYNC.RECONVERGENT B0 ;  /* 0x0000000000007941 */ /* 0x000fea0003800200 */
.L_x_33:
[----:B------:R-:W0:Y:S01]  /*1120*/  LDC.64 R4, c[0x0][0x3a0] ;  /* 0x0000e800ff047b82 */ /* 0x000e220000000a00 */
[----:B------:R-:W-:Y:S01]  /*1130*/  DADD R6, -RZ, |R6| ;  /* 0x00000000ff067229 */ /* 0x000fe20000000506 */
[----:B0-----:R-:W-:-:S06]  /*1140*/  IMAD.WIDE.U32 R2, R2, 0x8, R4 ;  /* 0x0000000802027825 */ /* 0x001fcc00078e0004 */
[----:B------:R-:W-:Y:S01]  /*1150*/  STG.E.64 desc[UR8][R2.64], R6 ;  /* 0x0000000602007986 */ /* 0x000fe2000c101b08 */
[----:B------:R-:W-:Y:S05]  /*1160*/  EXIT ;  /* 0x000000000000794d */ /* 0x000fea0003800000 */
        .weak           $__internal_1_$__cuda_sm20_div_rn_f64_full
        .type           $__internal_1_$__cuda_sm20_div_rn_f64_full,@function
        .size           $__internal_1_$__cuda_sm20_div_rn_f64_full,(.L_x_42 - $__internal_1_$__cuda_sm20_div_rn_f64_full)
$__internal_1_$__cuda_sm20_div_rn_f64_full:
[C---:B------:R-:W-:Y:S01]  /*1170*/  FSETP.GEU.AND P0, PT, |R7|.reuse, 1.469367938527859385e-39, PT ;  /* 0x001000000700780b */ /* 0x040fe20003f0e200 */
[----:B------:R-:W-:Y:S01]  /*1180*/  IMAD.MOV.U32 R9, RZ, RZ, R15 ;  /* 0x000000ffff097224 */ /* 0x000fe200078e000f */
[----:B------:R-:W-:Y:S01]  /*1190*/  LOP3.LUT R4, R7, 0x800fffff, RZ, 0xc0, !PT ;  /* 0x800fffff07047812 */ /* 0x000fe200078ec0ff */
[----:B------:R-:W-:Y:S01]  /*11a0*/  IMAD.MOV.U32 R16, RZ, RZ, 0x1 ;  /* 0x00000001ff107424 */ /* 0x000fe200078e00ff */
[----:B------:R-:W-:Y:S01]  /*11b0*/  BSSY.RECONVERGENT B1, `(.L_x_35) ;  /* 0x0000056000017945 */ /* 0x000fe20003800200 */
[----:B------:R-:W-:Y:S01]  /*11c0*/  IMAD.MOV.U32 R8, RZ, RZ, R14 ;  /* 0x000000ffff087224 */ /* 0x000fe200078e000e */
[----:B------:R-:W-:Y:S02]  /*11d0*/  LOP3.LUT R5, R4, 0x3ff00000, RZ, 0xfc, !PT ;  /* 0x3ff0000004057812 */ /* 0x000fe400078efcff */
[----:B------:R-:W-:Y:S02]  /*11e0*/  MOV R4, R6 ;  /* 0x0000000600047202 */ /* 0x000fe40000000f00 */
[----:B------:R-:W-:-:S02]  /*11f0*/  FSETP.GEU.AND P2, PT, |R9|, 1.469367938527859385e-39, PT ;  /* 0x001000000900780b */ /* 0x000fc40003f4e200 */
[----:B------:R-:W-:Y:S01]  /*1200*/  LOP3.LUT R3, R9, 0x7ff00000, RZ, 0xc0, !PT ;  /* 0x7ff0000009037812 */ /* 0x000fe200078ec0ff */
[----:B------:R-:W-:Y:S01]  /*1210*/  @!P0 DMUL R4, R6, 8.98846567431157953865e+307 ;  /* 0x7fe0000006048828 */ /* 0x000fe20000000000 */
[----:B------:R-:W-:-:S04]  /*1220*/  LOP3.LUT R14, R7, 0x7ff00000, RZ, 0xc0, !PT ;  /* 0x7ff00000070e7812 */ /* 0x000fc800078ec0ff */
[----:B------:R-:W-:Y:S01]  /*1230*/  ISETP.GE.U32.AND P1, PT, R3, R14, PT ;  /* 0x0000000e0300720c */ /* 0x000fe20003f26070 */
[----:B------:R-:W0:Y:S04]  /*1240*/  MUFU.RCP64H R17, R5 ;  /* 0x0000000500117308 */ /* 0x000e280000001800 */
[----:B------:R-:W-:Y:S01]  /*1250*/  @!P2 LOP3.LUT R12, R7, 0x7ff00000, RZ, 0xc0, !PT ;  /* 0x7ff00000070ca812 */ /* 0x000fe200078ec0ff */
[----:B------:R-:W-:-:S03]  /*1260*/  @!P2 IMAD.MOV.U32 R18, RZ, RZ, RZ ;  /* 0x000000ffff12a224 */ /* 0x000fc600078e00ff */
[----:B------:R-:W-:Y:S01]  /*1270*/  @!P2 ISETP.GE.U32.AND P3, PT, R3, R12, PT ;  /* 0x0000000c0300a20c */ /* 0x000fe20003f66070 */
[----:B------:R-:W-:-:S05]  /*1280*/  IMAD.MOV.U32 R12, RZ, RZ, 0x1ca00000 ;  /* 0x1ca00000ff0c7424 */ /* 0x000fca00078e00ff */
[----:B------:R-:W-:Y:S01]  /*1290*/  @!P2 SEL R13, R12, 0x63400000, !P3 ;  /* 0x634000000c0da807 */ /* 0x000fe20005800000 */
[----:B0-----:R-:W-:-:S03]  /*12a0*/  DFMA R10, R16, -R4, 1 ;  /* 0x3ff00000100a742b */ /* 0x001fc60000000804 */
[----:B------:R-:W-:-:S04]  /*12b0*/  @!P2 LOP3.LUT R13, R13, 0x80000000, R9, 0xf8, !PT ;  /* 0x800000000d0da812 */ /* 0x000fc800078ef809 */
[----:B------:R-:W-:Y:S01]  /*12c0*/  @!P2 LOP3.LUT R19, R13, 0x100000, RZ, 0xfc, !PT ;  /* 0x001000000d13a812 */ /* 0x000fe200078efcff */
[----:B------:R-:W-:-:S08]  /*12d0*/  DFMA R10, R10, R10, R10 ;  /* 0x0000000a0a0a722b */ /* 0x000fd0000000000a */
[----:B------:R-:W-:Y:S01]  /*12e0*/  DFMA R16, R16, R10, R16 ;  /* 0x0000000a1010722b */ /* 0x000fe20000000010 */
[----:B------:R-:W-:Y:S02]  /*12f0*/  SEL R11, R12, 0x63400000, !P1 ;  /* 0x634000000c0b7807 */ /* 0x000fe40004800000 */
[----:B------:R-:W-:Y:S02]  /*1300*/  MOV R10, R8 ;  /* 0x00000008000a7202 */ /* 0x000fe40000000f00 */
[----:B------:R-:W-:-:S03]  /*1310*/  LOP3.LUT R11, R11, 0x800fffff, R9, 0xf8, !PT ;  /* 0x800fffff0b0b7812 */ /* 0x000fc600078ef809 */
[----:B------:R-:W-:-:S03]  /*1320*/  DFMA R20, R16, -R4, 1 ;  /* 0x3ff000001014742b */ /* 0x000fc60000000804 */
[----:B------:R-:W-:-:S05]  /*1330*/  @!P2 DFMA R10, R10, 2, -R18 ;  /* 0x400000000a0aa82b */ /* 0x000fca0000000812 */
[----:B------:R-:W-:Y:S01]  /*1340*/  DFMA R16, R16, R20, R16 ;  /* 0x000000141010722b */ /* 0x000fe20000000010 */
[----:B------:R-:W-:Y:S02]  /*1350*/  IMAD.MOV.U32 R21, RZ, RZ, R3 ;  /* 0x000000ffff157224 */ /* 0x000fe400078e0003 */
[----:B------:R-:W-:Y:S01]  /*1360*/  IMAD.MOV.U32 R20, RZ, RZ, R14 ;  /* 0x000000ffff147224 */ /* 0x000fe200078e000e */
[----:B------:R-:W-:Y:S02]  /*1370*/  @!P0 LOP3.LUT R20, R5, 0x7ff00000, RZ, 0xc0, !PT ;  /* 0x7ff0000005148812 */ /* 0x000fe400078ec0ff */
[----:B------:R-:W-:Y:S02]  /*1380*/  @!P2 LOP3.LUT R21, R11, 0x7ff00000, RZ, 0xc0, !PT ;  /* 0x7ff000000b15a812 */ /* 0x000fe400078ec0ff */
[----:B------:R-:W-:Y:S01]  /*1390*/  DMUL R18, R16, R10 ;  /* 0x0000000a10127228 */ /* 0x000fe20000000000 */
[----:B------:R-:W-:Y:S01]  /*13a0*/  VIADD R22, R20, 0xffffffff ;  /* 0xffffffff14167836 */ /* 0x000fe20000000000 */
[----:B------:R-:W-:-:S04]  /*13b0*/  IADD3 R13, PT, PT, R21, -0x1, RZ ;  /* 0xffffffff150d7810 */ /* 0x000fc80007ffe0ff */
[----:B------:R-:W-:Y:S02]  /*13c0*/  ISETP.GT.U32.AND P0, PT, R13, 0x7feffffe, PT ;  /* 0x7feffffe0d00780c */ /* 0x000fe40003f04070 */
[----:B------:R-:W-:Y:S02]  /*13d0*/  DFMA R14, R18, -R4, R10 ;  /* 0x80000004120e722b */ /* 0x000fe4000000000a */
[----:B------:R-:W-:-:S06]  /*13e0*/  ISETP.GT.U32.OR P0, PT, R22, 0x7feffffe, P0 ;  /* 0x7feffffe1600780c */ /* 0x000fcc0000704470 */
[----:B------:R-:W-:-:S07]  /*13f0*/  DFMA R14, R16, R14, R18 ;  /* 0x0000000e100e722b */ /* 0x000fce0000000012 */
        /* <DEDUP_REMOVED lines=19> */
[----:B------:R-:W-:Y:S01]  /*1530*/  DMUL.RP R8, R14, R8 ;  /* 0x000000080e087228 */ /* 0x000fe20000008000 */
[----:B------:R-:W-:Y:S01]  /*1540*/  IMAD.MOV.U32 R4, RZ, RZ, RZ ;  /* 0x000000ffff047224 */ /* 0x000fe200078e00ff */
[----:B------:R-:W-:-:S05]  /*1550*/  IADD3 R3, PT, PT, -R3, -0x43300000, RZ ;  /* 0xbcd0000003037810 */ /* 0x000fca0007ffe1ff */
[----:B------:R-:W-:-:S03]  /*1560*/  DFMA R4, R12, -R4, R14 ;  /* 0x800000040c04722b */ /* 0x000fc6000000000e */
[----:B------:R-:W-:-:S07]  /*1570*/  LOP3.LUT R7, R9, R7, RZ, 0x3c, !PT ;  /* 0x0000000709077212 */ /* 0x000fce00078e3cff */
[----:B------:R-:W-:-:S04]  /*1580*/  FSETP.NEU.AND P0, PT, |R5|, R3, PT ;  /* 0x000000030500720b */ /* 0x000fc80003f0d200 */
[----:B------:R-:W-:Y:S02]  /*1590*/  FSEL R12, R8, R12, !P0 ;  /* 0x0000000c080c7208 */ /* 0x000fe40004000000 */
[----:B------:R-:W-:Y:S01]  /*15a0*/  FSEL R13, R7, R13, !P0 ;  /* 0x0000000d070d7208 */ /* 0x000fe20004000000 */
[----:B------:R-:W-:Y:S06]  /*15b0*/  BRA `(.L_x_37) ;  /* 0x0000000000547947 */ /* 0x000fec0003800000 */
.L_x_36:
[----:B------:R-:W-:-:S14]  /*15c0*/  DSETP.NAN.AND P0, PT, R8, R8, PT ;  /* 0x000000080800722a */ /* 0x000fdc0003f08000 */
[----:B------:R-:W-:Y:S05]  /*15d0*/  @P0 BRA `(.L_x_38) ;  /* 0x0000000000440947 */ /* 0x000fea0003800000 */
[----:B------:R-:W-:-:S14]  /*15e0*/  DSETP.NAN.AND P0, PT, R6, R6, PT ;  /* 0x000000060600722a */ /* 0x000fdc0003f08000 */
[----:B------:R-:W-:Y:S05]  /*15f0*/  @P0 BRA `(.L_x_39) ;  /* 0x0000000000300947 */ /* 0x000fea0003800000 */
[----:B------:R-:W-:Y:S01]  /*1600*/  ISETP.NE.AND P0, PT, R21, R20, PT ;  /* 0x000000141500720c */ /* 0x000fe20003f05270 */
[----:B------:R-:W-:Y:S01]  /*1610*/  IMAD.MOV.U32 R13, RZ, RZ, -0x80000 ;  /* 0xfff80000ff0d7424 */ /* 0x000fe200078e00ff */
[----:B------:R-:W-:-:S11]  /*1620*/  MOV R12, 0x0 ;  /* 0x00000000000c7802 */ /* 0x000fd60000000f00 */
[----:B------:R-:W-:Y:S05]  /*1630*/  @!P0 BRA `(.L_x_37) ;  /* 0x0000000000348947 */ /* 0x000fea0003800000 */
[----:B------:R-:W-:Y:S02]  /*1640*/  ISETP.NE.AND P0, PT, R21, 0x7ff00000, PT ;  /* 0x7ff000001500780c */ /* 0x000fe40003f05270 */
[----:B------:R-:W-:Y:S02]  /*1650*/  LOP3.LUT R13, R9, 0x80000000, R7, 0x48, !PT ;  /* 0x80000000090d7812 */ /* 0x000fe400078e4807 */
[----:B------:R-:W-:-:S13]  /*1660*/  ISETP.EQ.OR P0, PT, R20, RZ, !P0 ;  /* 0x000000ff1400720c */ /* 0x000fda0004702670 */
[----:B------:R-:W-:Y:S01]  /*1670*/  @P0 LOP3.LUT R3, R13, 0x7ff00000, RZ, 0xfc, !PT ;  /* 0x7ff000000d030812 */ /* 0x000fe200078efcff */
[----:B------:R-:W-:Y:S02]  /*1680*/  @!P0 IMAD.MOV.U32 R12, RZ, RZ, RZ ;  /* 0x000000ffff0c8224 */ /* 0x000fe400078e00ff */
[----:B------:R-:W-:Y:S01]  /*1690*/  @P0 IMAD.MOV.U32 R12, RZ, RZ, RZ ;  /* 0x000000ffff0c0224 */ /* 0x000fe200078e00ff */
[----:B------:R-:W-:Y:S01]  /*16a0*/  @P0 MOV R13, R3 ;  /* 0x00000003000d0202 */ /* 0x000fe20000000f00 */
[----:B------:R-:W-:Y:S06]  /*16b0*/  BRA `(.L_x_37) ;  /* 0x0000000000147947 */ /* 0x000fec0003800000 */
.L_x_39:
[----:B------:R-:W-:Y:S01]  /*16c0*/  LOP3.LUT R13, R7, 0x80000, RZ, 0xfc, !PT ;  /* 0x00080000070d7812 */ /* 0x000fe200078efcff */
[----:B------:R-:W-:Y:S01]  /*16d0*/  IMAD.MOV.U32 R12, RZ, RZ, R6 ;  /* 0x000000ffff0c7224 */ /* 0x000fe200078e0006 */
[----:B------:R-:W-:Y:S06]  /*16e0*/  BRA `(.L_x_37) ;  /* 0x0000000000087947 */ /* 0x000fec0003800000 */
.L_x_38:
[----:B------:R-:W-:Y:S01]  /*16f0*/  LOP3.LUT R13, R9, 0x80000, RZ, 0xfc, !PT ;  /* 0x00080000090d7812 */ /* 0x000fe200078efcff */
[----:B------:R-:W-:-:S07]  /*1700*/  IMAD.MOV.U32 R12, RZ, RZ, R8 ;  /* 0x000000ffff0c7224 */ /* 0x000fce00078e0008 */
.L_x_37:
[----:B------:R-:W-:Y:S05]  /*1710*/  BSYNC.RECONVERGENT B1 ;  /* 0x0000000000017941 */ /* 0x000fea0003800200 */
.L_x_35:
[----:B------:R-:W-:Y:S01]  /*1720*/  IMAD.MOV.U32 R4, RZ, RZ, R0 ;  /* 0x000000ffff047224 */ /* 0x000fe200078e0000 */
[----:B------:R-:W-:Y:S01]  /*1730*/  MOV R7, R13 ;  /* 0x0000000d00077202 */ /* 0x000fe20000000f00 */
[----:B------:R-:W-:Y:S02]  /*1740*/  IMAD.MOV.U32 R5, RZ, RZ, 0x0 ;  /* 0x00000000ff057424 */ /* 0x000fe400078e00ff */
[----:B------:R-:W-:Y:S02]  /*1750*/  IMAD.MOV.U32 R6, RZ, RZ, R12 ;  /* 0x000000ffff067224 */ /* 0x000fe400078e000c */
[----:B------:R-:W-:Y:S05]  /*1760*/  RET.REL.NODEC R4 `(_Z20JacobiMethodKernel_BPdS_S_S_S_j) ;  /* 0xffffffe804247950 */ /* 0x000fea0003c3ffff */
.L_x_40:
        /* <DEDUP_REMOVED lines=9> */
.L_x_42:


//--------------------- .nv.shared._Z7findMaxPdj  --------------------------
	.section	.nv.shared._Z7findMaxPdj,"aw",@nobits
	.sectionflags	@""
	.align	16
	.zero		1024


//--------------------- .nv.shared.reserved.0     --------------------------
	.section	.nv.shared.reserved.0,"aw",@nobits
	.weak		__nv_reservedSMEM_offset_0_alias
	.size		__nv_reservedSMEM_offset_0_alias, 0, 64
	.other		__nv_reservedSMEM_offset_0_alias,@"STO_CUDA_RESERVED_SHARED STV_DEFAULT"
__nv_reservedSMEM_offset_0_alias:
	.zero		0
	.zero		64


//--------------------- .nv.shared._Z20JacobiMethodKernel_APdS_S_S_S_j --------------------------
	.section	.nv.shared._Z20JacobiMethodKernel_APdS_S_S_S_j,"aw",@nobits
	.sectionflags	@""
	.align	16
	.zero		1024


//--------------------- .nv.shared._Z20JacobiMethodKernel_BPdS_S_S_S_j --------------------------
	.section	.nv.shared._Z20JacobiMethodKernel_BPdS_S_S_S_j,"aw",@nobits
	.sectionflags	@""
	.align	16
	.zero		1024


//--------------------- .nv.constant0._Z7findMaxPdj --------------------------
	.section	.nv.constant0._Z7findMaxPdj,"a",@progbits
	.sectionflags	@""
	.align	4
.nv.constant0._Z7findMaxPdj:
	.zero		908


//--------------------- .nv.constant0._Z20JacobiMethodKernel_APdS_S_S_S_j --------------------------
	.section	.nv.constant0._Z20JacobiMethodKernel_APdS_S_S_S_j,"a",@progbits
	.sectionflags	@""
	.align	4
.nv.constant0._Z20JacobiMethodKernel_APdS_S_S_S_j:
	.zero		940


//--------------------- .nv.constant0._Z20JacobiMethodKernel_BPdS_S_S_S_j --------------------------
	.section	.nv.constant0._Z20JacobiMethodKernel_BPdS_S_S_S_j,"a",@progbits
	.sectionflags	@""
	.align	4
.nv.constant0._Z20JacobiMethodKernel_BPdS_S_S_S_j:
	.zero		940


//--------------------- SYMBOLS --------------------------

	.type		.nv.reservedSmem.offset0,@object
	.size		.nv.reservedSmem.offset0,0x4
	.type		.nv.reservedSmem.cap,@object
	.size		.nv.reservedSmem.cap,0x4
